def matmul_kernel(
    a_ptr,
    b_ptr,
    c_ptr,
    M,
    N,
    K,
    stride_am,
    stride_ak,
    stride_bk,
    stride_bn,
    stride_cm,
    stride_cn,
    BLOCK_M: tl.constexpr,
    BLOCK_N: tl.constexpr,
    BLOCK_K: tl.constexpr,
    GROUP_M: tl.constexpr,
):
    pid = tl.program_id(axis=0)
    num_pid_m = tl.cdiv(M, BLOCK_M)
    num_pid_n = tl.cdiv(N, BLOCK_N)
    num_pid_in_group = GROUP_M * num_pid_n
    group_id = pid // num_pid_in_group
    first_pid_m = group_id * GROUP_M
    group_size_m = min(num_pid_m - first_pid_m, GROUP_M)
    pid_m = first_pid_m + ((pid % num_pid_in_group) % group_size_m)
    pid_n = (pid % num_pid_in_group) // group_size_m

    offs_am = (pid_m * BLOCK_M + tl.arange(0, BLOCK_M)) % M
    offs_bn = (pid_n * BLOCK_N + tl.arange(0, BLOCK_N)) % N
    offs_k = tl.arange(0, BLOCK_K)
    a_ptrs = a_ptr + offs_am[:, None] * stride_am + offs_k[None, :] * stride_ak
    b_ptrs = b_ptr + offs_k[:, None] * stride_bk + offs_bn[None, :] * stride_bn

    acc = tl.zeros((BLOCK_M, BLOCK_N), dtype=tl.float32)
    for kk in range(0, tl.cdiv(K, BLOCK_K)):
        a = tl.load(a_ptrs, mask=offs_k[None, :] < K - kk * BLOCK_K, other=0.0)
        b = tl.load(b_ptrs, mask=offs_k[:, None] < K - kk * BLOCK_K, other=0.0)
        acc = tl.dot(a, b, acc)
        a_ptrs += BLOCK_K * stride_ak
        b_ptrs += BLOCK_K * stride_bk

    c = acc.to(c_ptr.dtype.element_ty)
    offs_cm = pid_m * BLOCK_M + tl.arange(0, BLOCK_M)
    offs_cn = pid_n * BLOCK_N + tl.arange(0, BLOCK_N)
    c_ptrs = c_ptr + offs_cm[:, None] * stride_cm + offs_cn[None, :] * stride_cn
    mask = (offs_cm[:, None] < M) & (offs_cn[None, :] < N)
    tl.store(c_ptrs, c, mask=mask)

# config = {"BLOCK_K": 64, "BLOCK_M": 32, "BLOCK_N": 128, "GROUP_M": 8, "arch": "sm_100", "dtype": "bf16", "num_ctas": 1, "num_stages": 2, "num_warps": 8}
# arch = sm_100


// ===== COMPILED SASS (sm_100a) =====

	.target	sm_100a

	.elftype	@"ET_EXEC"


//--------------------- .note.nv.tkinfo           --------------------------
	.section	.note.nv.tkinfo,"",@"SHT_NOTE"
	.sectionflags	@"SHF_NOTE_NV_TKINFO"
	.tkinfo
        /*0018*/ 	.word	0x00000081
        /*0030*/ 	.string	""
        /*0030*/ 	.string	"ptxas-blackwell"
        /*0030*/ 	.string	"Cuda compilation tools, release 12.9, V12.9.86"
        /*0030*/ 	.string	"Build cuda_12.9.r12.9/compiler.36037853_0"
        /*0030*/ 	.string	"-v  -suppress-debug-info  -lineinfo  -arch sm_100a "



//--------------------- .note.nv.cuver            --------------------------
	.section	.note.nv.cuver,"",@"SHT_NOTE"
	.sectionflags	@"SHF_NOTE_NV_CUVER"
        /*0018*/ 	.short	0x0001
        /*001a*/ 	.short	0x0064
        /*001c*/ 	.short	0x0001
        /*001e*/ 	.short	0x0000
        /*0020*/ 	.short	0x0001
        /*0022*/ 	.short	0x0000


//--------------------- .nv.info                  --------------------------
	.section	.nv.info,"",@"SHT_CUDA_INFO"
	.align	4


	//----- nvinfo : EIATTR_REGCOUNT
	.align		4
        /*0000*/ 	.byte	0x04, 0x2f
        /*0002*/ 	.short	(.L_1 - .L_0)
	.align		4
.L_0:
        /*0004*/ 	.word	index@(matmul_kernel)
        /*0008*/ 	.word	0x000000a1


	//----- nvinfo : EIATTR_FRAME_SIZE
	.align		4
.L_1:
        /*000c*/ 	.byte	0x04, 0x11
        /*000e*/ 	.short	(.L_3 - .L_2)
	.align		4
.L_2:
        /*0010*/ 	.word	index@(matmul_kernel)
        /*0014*/ 	.word	0x00000000


	//----- nvinfo : EIATTR_MIN_STACK_SIZE
	.align		4
.L_3:
        /*0018*/ 	.byte	0x04, 0x12
        /*001a*/ 	.short	(.L_5 - .L_4)
	.align		4
.L_4:
        /*001c*/ 	.word	index@(matmul_kernel)
        /*0020*/ 	.word	0x00000000
.L_5:


//--------------------- .nv.info.matmul_kernel    --------------------------
	.section	.nv.info.matmul_kernel,"",@"SHT_CUDA_INFO"
	.sectionflags	@""
	.align	4


	//----- nvinfo : EIATTR_CUDA_API_VERSION
	.align		4
        /*0000*/ 	.byte	0x04, 0x37
        /*0002*/ 	.short	(.L_7 - .L_6)
.L_6:
        /*0004*/ 	.word	0x00000081


	//----- nvinfo : EIATTR_KPARAM_INFO
	.align		4
.L_7:
        /*0008*/ 	.byte	0x04, 0x17
        /*000a*/ 	.short	(.L_9 - .L_8)
.L_8:
        /*000c*/ 	.word	0x00000000
        /*0010*/ 	.short	0x000d
        /*0012*/ 	.short	0x0048
        /*0014*/ 	.byte	0x00, 0xf4, 0x21, 0x00


	//----- nvinfo : EIATTR_KPARAM_INFO
	.align		4
.L_9:
        /*0018*/ 	.byte	0x04, 0x17
        /*001a*/ 	.short	(.L_11 - .L_10)
.L_10:
        /*001c*/ 	.word	0x00000000
        /*0020*/ 	.short	0x000c
        /*0022*/ 	.short	0x0040
        /*0024*/ 	.byte	0x00, 0xf4, 0x21, 0x00


	//----- nvinfo : EIATTR_KPARAM_INFO
	.align		4
.L_11:
        /*0028*/ 	.byte	0x04, 0x17
        /*002a*/ 	.short	(.L_13 - .L_12)
.L_12:
        /*002c*/ 	.word	0x00000000
        /*0030*/ 	.short	0x000b
        /*0032*/ 	.short	0x0038
        /*0034*/ 	.byte	0x00, 0xf0, 0x11, 0x00


	//----- nvinfo : EIATTR_KPARAM_INFO
	.align		4
.L_13:
        /*0038*/ 	.byte	0x04, 0x17
        /*003a*/ 	.short	(.L_15 - .L_14)
.L_14:
        /*003c*/ 	.word	0x00000000
        /*0040*/ 	.short	0x000a
        /*0042*/ 	.short	0x0034
        /*0044*/ 	.byte	0x00, 0xf0, 0x11, 0x00


	//----- nvinfo : EIATTR_KPARAM_INFO
	.align		4
.L_15:
        /*0048*/ 	.byte	0x04, 0x17
        /*004a*/ 	.short	(.L_17 - .L_16)
.L_16:
        /*004c*/ 	.word	0x00000000
        /*0050*/ 	.short	0x0009
        /*0052*/ 	.short	0x0030
        /*0054*/ 	.byte	0x00, 0xf0, 0x11, 0x00


	//----- nvinfo : EIATTR_KPARAM_INFO
	.align		4
.L_17:
        /*0058*/ 	.byte	0x04, 0x17
        /*005a*/ 	.short	(.L_19 - .L_18)
.L_18:
        /*005c*/ 	.word	0x00000000
        /*0060*/ 	.short	0x0008
        /*0062*/ 	.short	0x002c
        /*0064*/ 	.byte	0x00, 0xf0, 0x11, 0x00


	//----- nvinfo : EIATTR_KPARAM_INFO
	.align		4
.L_19:
        /*0068*/ 	.byte	0x04, 0x17
        /*006a*/ 	.short	(.L_21 - .L_20)
.L_20:
        /*006c*/ 	.word	0x00000000
        /*0070*/ 	.short	0x0007
        /*0072*/ 	.short	0x0028
        /*0074*/ 	.byte	0x00, 0xf0, 0x11, 0x00


	//----- nvinfo : EIATTR_KPARAM_INFO
	.align		4
.L_21:
        /*0078*/ 	.byte	0x04, 0x17
        /*007a*/ 	.short	(.L_23 - .L_22)
.L_22:
        /*007c*/ 	.word	0x00000000
        /*0080*/ 	.short	0x0006
        /*0082*/ 	.short	0x0024
        /*0084*/ 	.byte	0x00, 0xf0, 0x11, 0x00


	//----- nvinfo : EIATTR_KPARAM_INFO
	.align		4
.L_23:
        /*0088*/ 	.byte	0x04, 0x17
        /*008a*/ 	.short	(.L_25 - .L_24)
.L_24:
        /*008c*/ 	.word	0x00000000
        /*0090*/ 	.short	0x0005
        /*0092*/ 	.short	0x0020
        /*0094*/ 	.byte	0x00, 0xf0, 0x11, 0x00


	//----- nvinfo : EIATTR_KPARAM_INFO
	.align		4
.L_25:
        /*0098*/ 	.byte	0x04, 0x17
        /*009a*/ 	.short	(.L_27 - .L_26)
.L_26:
        /*009c*/ 	.word	0x00000000
        /*00a0*/ 	.short	0x0004
        /*00a2*/ 	.short	0x001c
        /*00a4*/ 	.byte	0x00, 0xf0, 0x11, 0x00


	//----- nvinfo : EIATTR_KPARAM_INFO
	.align		4
.L_27:
        /*00a8*/ 	.byte	0x04, 0x17
        /*00aa*/ 	.short	(.L_29 - .L_28)
.L_28:
        /*00ac*/ 	.word	0x00000000
        /*00b0*/ 	.short	0x0003
        /*00b2*/ 	.short	0x0018
        /*00b4*/ 	.byte	0x00, 0xf0, 0x11, 0x00


	//----- nvinfo : EIATTR_KPARAM_INFO
	.align		4
.L_29:
        /*00b8*/ 	.byte	0x04, 0x17
        /*00ba*/ 	.short	(.L_31 - .L_30)
.L_30:
        /*00bc*/ 	.word	0x00000000
        /*00c0*/ 	.short	0x0002
        /*00c2*/ 	.short	0x0010
        /*00c4*/ 	.byte	0x00, 0xf4, 0x21, 0x00


	//----- nvinfo : EIATTR_KPARAM_INFO
	.align		4
.L_31:
        /*00c8*/ 	.byte	0x04, 0x17
        /*00ca*/ 	.short	(.L_33 - .L_32)
.L_32:
        /*00cc*/ 	.word	0x00000000
        /*00d0*/ 	.short	0x0001
        /*00d2*/ 	.short	0x0008
        /*00d4*/ 	.byte	0x00, 0xf4, 0x21, 0x00


	//----- nvinfo : EIATTR_KPARAM_INFO
	.align		4
.L_33:
        /*00d8*/ 	.byte	0x04, 0x17
        /*00da*/ 	.short	(.L_35 - .L_34)
.L_34:
        /*00dc*/ 	.word	0x00000000
        /*00e0*/ 	.short	0x0000
        /*00e2*/ 	.short	0x0000
        /*00e4*/ 	.byte	0x00, 0xf4, 0x21, 0x00


	//----- nvinfo : EIATTR_SPARSE_MMA_MASK
	.align		4
.L_35:
        /*00e8*/ 	.byte	0x03, 0x50
        /*00ea*/ 	.short	0x0000


	//----- nvinfo : EIATTR_MAXREG_COUNT
	.align		4
        /*00ec*/ 	.byte	0x03, 0x1b
        /*00ee*/ 	.short	0x00ff


	//----- nvinfo : EIATTR_NUM_BARRIERS
	.align		4
        /*00f0*/ 	.byte	0x02, 0x4c
        /*00f2*/ 	.byte	0x01
	.zero		1


	//----- nvinfo : EIATTR_VRC_CTA_INIT_COUNT
	.align		4
        /*00f4*/ 	.byte	0x02, 0x4a
	.zero		1
	.zero		1


	//----- nvinfo : EIATTR_EXIT_INSTR_OFFSETS
	.align		4
        /*00f8*/ 	.byte	0x04, 0x1c
        /*00fa*/ 	.short	(.L_37 - .L_36)


	//   ....[0]....
.L_36:
        /*00fc*/ 	.word	0x000041e0


	//   ....[1]....
        /*0100*/ 	.word	0x00004210


	//----- nvinfo : EIATTR_REQNTID
	.align		4
.L_37:
        /*0104*/ 	.byte	0x04, 0x10
        /*0106*/ 	.short	(.L_39 - .L_38)
.L_38:
        /*0108*/ 	.word	0x00000100
        /*010c*/ 	.word	0x00000001
        /*0110*/ 	.word	0x00000001


	//----- nvinfo : EIATTR_CBANK_PARAM_SIZE
	.align		4
.L_39:
        /*0114*/ 	.byte	0x03, 0x19
        /*0116*/ 	.short	0x0050


	//----- nvinfo : EIATTR_PARAM_CBANK
	.align		4
        /*0118*/ 	.byte	0x04, 0x0a
        /*011a*/ 	.short	(.L_41 - .L_40)
	.align		4
.L_40:
        /*011c*/ 	.word	index@(.nv.constant0.matmul_kernel)
        /*0120*/ 	.short	0x0380
        /*0122*/ 	.short	0x0050


	//----- nvinfo : EIATTR_SW_WAR
	.align		4
.L_41:
        /*0124*/ 	.byte	0x04, 0x36
        /*0126*/ 	.short	(.L_43 - .L_42)
.L_42:
        /*0128*/ 	.word	0x00000008
.L_43:


//--------------------- .nv.compat                --------------------------
	.section	.nv.compat,"",@"SHT_CUDA_COMPAT_INFO"
	.align	4
        /*0000*/ 	.byte	0x02, 0x02, 0x01, 0x00, 0x02, 0x05, 0x05, 0x00, 0x02, 0x03, 0x00, 0x00, 0x02, 0x06, 0x01, 0x00


//--------------------- .nv.callgraph             --------------------------
	.section	.nv.callgraph,"",@"SHT_CUDA_CALLGRAPH"
	.align	4
	.sectionentsize	8
	.align		4
        /*0000*/ 	.word	0x00000000
	.align		4
        /*0004*/ 	.word	0xffffffff
	.align		4
        /*0008*/ 	.word	0x00000000
	.align		4
        /*000c*/ 	.word	0xfffffffe
	.align		4
        /*0010*/ 	.word	0x00000000
	.align		4
        /*0014*/ 	.word	0xfffffffd
	.align		4
        /*0018*/ 	.word	0x00000000
	.align		4
        /*001c*/ 	.word	0xfffffffc


//--------------------- .text.matmul_kernel       --------------------------
	.section	.text.matmul_kernel,"ax",@progbits
	.align	128
        .global         matmul_kernel
        .type           matmul_kernel,@function
        .size           matmul_kernel,(.L_x_4 - matmul_kernel)
        .other          matmul_kernel,@"STO_CUDA_ENTRY STV_DEFAULT"
matmul_kernel:
.text.matmul_kernel:
[----:B------:R-:W0:Y:S08]  /*0000*/  LDC R1, c[0x0][0x37c] ;  /* 0x0000df00ff017b82 */ /* 0x000e300000000800 */
[----:B------:R-:W1:Y:S01]  /*0010*/  LDC.64 R48, c[0x0][0x398] ;  /* 0x0000e600ff307b82 */ /* 0x000e620000000a00 */
[----:B------:R-:W2:Y:S01]  /*0020*/  S2R R5, SR_CTAID.X ;  /* 0x0000000000057919 */ /* 0x000ea20000002500 */
[----:B------:R-:W3:Y:S01]  /*0030*/  LDCU UR4, c[0x0][0x3a0] ;  /* 0x00007400ff0477ac */ /* 0x000ee20008000800 */
[----:B------:R-:W4:Y:S01]  /*0040*/  S2R R98, SR_TID.X ;  /* 0x0000000000627919 */ /* 0x000f220000002100 */
[----:B------:R-:W-:Y:S01]  /*0050*/  UMOV UR5, 0x400 ;  /* 0x0000040000057882 */ /* 0x000fe20000000000 */
[----:B------:R-:W0:Y:S03]  /*0060*/  LDCU.64 UR8, c[0x0][0x358] ;  /* 0x00006b00ff0877ac */ /* 0x000e260008000a00 */
[----:B------:R-:W5:Y:S01]  /*0070*/  S2UR UR6, SR_CgaCtaId ;  /* 0x00000000000679c3 */ /* 0x000f620000008800 */
[----:B------:R-:W0:Y:S01]  /*0080*/  LDCU UR7, c[0x0][0x3a0] ;  /* 0x00007400ff0777ac */ /* 0x000e220008000800 */
[----:B---3--:R-:W-:Y:S01]  /*0090*/  UIADD3 UR4, UPT, UPT, UR4, 0x3f, URZ ;  /* 0x0000003f04047890 */ /* 0x008fe2000fffe0ff */
[----:B-1----:R-:W-:-:S03]  /*00a0*/  VIADD R0, R49, 0x7f ;  /* 0x0000007f31007836 */ /* 0x002fc60000000000 */
[----:B------:R-:W-:Y:S02]  /*00b0*/  UISETP.GT.AND UP0, UPT, UR4, 0x3f, UPT ;  /* 0x0000003f0400788c */ /* 0x000fe4000bf04270 */
[----:B------:R-:W-:Y:S01]  /*00c0*/  SHF.R.S32.HI R3, RZ, 0x1f, R0 ;  /* 0x0000001fff037819 */ /* 0x000fe20000011400 */
[----:B-----5:R-:W-:-:S03]  /*00d0*/  ULEA UR5, UR6, UR5, 0x18 ;  /* 0x0000000506057291 */ /* 0x020fc6000f8ec0ff */
[----:B------:R-:W-:Y:S02]  /*00e0*/  LEA.HI R3, R3, R0, RZ, 0x7 ;  /* 0x0000000003037211 */ /* 0x000fe400078f38ff */
[----:B--2---:R-:W-:Y:S02]  /*00f0*/  IABS R8, R5 ;  /* 0x0000000500087213 */ /* 0x004fe40000000000 */
[----:B------:R-:W-:Y:S02]  /*0100*/  SHF.R.S32.HI R3, RZ, 0x7, R3 ;  /* 0x00000007ff037819 */ /* 0x000fe40000011403 */
[----:B----4-:R-:W-:Y:S02]  /*0110*/  SHF.R.U32.HI R95, RZ, 0x5, R98 ;  /* 0x00000005ff5f7819 */ /* 0x010fe40000011662 */
[----:B------:R-:W-:Y:S01]  /*0120*/  LOP3.LUT R97, R98, 0x1f, RZ, 0xc0, !PT ;  /* 0x0000001f62617812 */ /* 0x000fe200078ec0ff */
[----:B------:R-:W-:Y:S01]  /*0130*/  IMAD.SHL.U32 R4, R3, 0x8, RZ ;  /* 0x0000000803047824 */ /* 0x000fe200078e00ff */
[----:B------:R-:W-:-:S02]  /*0140*/  SGXT.U32 R95, R95, 0x3 ;  /* 0x000000035f5f781a */ /* 0x000fc40000000000 */
[C---:B------:R-:W-:Y:S02]  /*0150*/  LOP3.LUT R96, R98.reuse, 0xc0, RZ, 0xc0, !PT ;  /* 0x000000c062607812 */ /* 0x040fe400078ec0ff */
[-C--:B------:R-:W-:Y:S02]  /*0160*/  IABS R7, R4.reuse ;  /* 0x0000000400077213 */ /* 0x080fe40000000000 */
[----:B------:R-:W-:Y:S02]  /*0170*/  IABS R10, R4 ;  /* 0x00000004000a7213 */ /* 0x000fe40000000000 */
[----:B------:R-:W1:Y:S01]  /*0180*/  I2F.RP R0, R7 ;  /* 0x0000000700007306 */ /* 0x000e620000209400 */
[----:B------:R-:W-:Y:S02]  /*0190*/  LOP3.LUT R94, R98, 0xe0, RZ, 0xc0, !PT ;  /* 0x000000e0625e7812 */ /* 0x000fe400078ec0ff */
[C---:B------:R-:W-:Y:S02]  /*01a0*/  LOP3.LUT R117, R95.reuse, 0x8, RZ, 0xfc, !PT ;  /* 0x000000085f757812 */ /* 0x040fe400078efcff */
[----:B------:R-:W-:-:S02]  /*01b0*/  LOP3.LUT R113, R95, 0x10, RZ, 0xfc, !PT ;  /* 0x000000105f717812 */ /* 0x000fc400078efcff */
[C---:B------:R-:W-:Y:S02]  /*01c0*/  LOP3.LUT R111, R95.reuse, 0x18, RZ, 0xfc, !PT ;  /* 0x000000185f6f7812 */ /* 0x040fe400078efcff */
[C---:B------:R-:W-:Y:S02]  /*01d0*/  LOP3.LUT R109, R95.reuse, 0x20, RZ, 0xfc, !PT ;  /* 0x000000205f6d7812 */ /* 0x040fe400078efcff */
[C---:B------:R-:W-:Y:S02]  /*01e0*/  LOP3.LUT R107, R95.reuse, 0x28, RZ, 0xfc, !PT ;  /* 0x000000285f6b7812 */ /* 0x040fe400078efcff */
[C---:B------:R-:W-:Y:S01]  /*01f0*/  LOP3.LUT R105, R95.reuse, 0x30, RZ, 0xfc, !PT ;  /* 0x000000305f697812 */ /* 0x040fe200078efcff */
[----:B-1----:R-:W1:Y:S01]  /*0200*/  MUFU.RCP R0, R0 ;  /* 0x0000000000007308 */ /* 0x002e620000001000 */
[----:B------:R-:W-:Y:S01]  /*0210*/  LOP3.LUT R103, R95, 0x38, RZ, 0xfc, !PT ;  /* 0x000000385f677812 */ /* 0x000fe200078efcff */
[----:B-1----:R-:W-:Y:S02]  /*0220*/  VIADD R2, R0, 0xffffffe ;  /* 0x0ffffffe00027836 */ /* 0x002fe40000000000 */
[----:B------:R-:W-:-:S04]  /*0230*/  IMAD.MOV R0, RZ, RZ, -R10 ;  /* 0x000000ffff007224 */ /* 0x000fc800078e0a0a */
[----:B------:R1:W2:Y:S02]  /*0240*/  F2I.FTZ.U32.TRUNC.NTZ R3, R2 ;  /* 0x0000000200037305 */ /* 0x0002a4000021f000 */
[----:B-1----:R-:W-:Y:S02]  /*0250*/  IMAD.MOV.U32 R2, RZ, RZ, RZ ;  /* 0x000000ffff027224 */ /* 0x002fe400078e00ff */
[----:B--2---:R-:W-:-:S04]  /*0260*/  IMAD.MOV R6, RZ, RZ, -R3 ;  /* 0x000000ffff067224 */ /* 0x004fc800078e0a03 */
[----:B------:R-:W-:Y:S02]  /*0270*/  IMAD R9, R6, R7, RZ ;  /* 0x0000000706097224 */ /* 0x000fe400078e02ff */
[----:B------:R-:W-:Y:S02]  /*0280*/  IMAD.MOV.U32 R6, RZ, RZ, R8 ;  /* 0x000000ffff067224 */ /* 0x000fe400078e0008 */
[----:B------:R-:W-:-:S06]  /*0290*/  IMAD.HI.U32 R3, R3, R9, R2 ;  /* 0x0000000903037227 */ /* 0x000fcc00078e0002 */
[----:B------:R-:W-:-:S04]  /*02a0*/  IMAD.HI.U32 R3, R3, R6, RZ ;  /* 0x0000000603037227 */ /* 0x000fc800078e00ff */
[----:B------:R-:W-:-:S05]  /*02b0*/  IMAD R0, R3, R0, R6 ;  /* 0x0000000003007224 */ /* 0x000fca00078e0206 */
[----:B------:R-:W-:-:S13]  /*02c0*/  ISETP.GT.U32.AND P1, PT, R7, R0, PT ;  /* 0x000000000700720c */ /* 0x000fda0003f24070 */
[----:B------:R-:W-:Y:S02]  /*02d0*/  @!P1 IMAD.IADD R0, R0, 0x1, -R7 ;  /* 0x0000000100009824 */ /* 0x000fe400078e0a07 */
[----:B------:R-:W-:Y:S01]  /*02e0*/  @!P1 VIADD R3, R3, 0x1 ;  /* 0x0000000103039836 */ /* 0x000fe20000000000 */
[----:B------:R-:W-:Y:S02]  /*02f0*/  ISETP.NE.AND P1, PT, R4, RZ, PT ;  /* 0x000000ff0400720c */ /* 0x000fe40003f25270 */
[----:B------:R-:W-:Y:S02]  /*0300*/  ISETP.GE.U32.AND P0, PT, R0, R7, PT ;  /* 0x000000070000720c */ /* 0x000fe40003f06070 */
[----:B------:R-:W-:-:S04]  /*0310*/  LOP3.LUT R0, R5, R4, RZ, 0x3c, !PT ;  /* 0x0000000405007212 */ /* 0x000fc800078e3cff */
[----:B------:R-:W-:Y:S01]  /*0320*/  ISETP.GE.AND P2, PT, R0, RZ, PT ;  /* 0x000000ff0000720c */ /* 0x000fe20003f46270 */
[----:B------:R-:W-:-:S06]  /*0330*/  VIADD R0, R48, 0x1f ;  /* 0x0000001f30007836 */ /* 0x000fcc0000000000 */
[----:B------:R-:W-:-:S04]  /*0340*/  @P0 VIADD R3, R3, 0x1 ;  /* 0x0000000103030836 */ /* 0x000fc80000000000 */
[----:B------:R-:W-:Y:S01]  /*0350*/  IMAD.MOV.U32 R2, RZ, RZ, R3 ;  /* 0x000000ffff027224 */ /* 0x000fe200078e0003 */
[----:B------:R-:W-:-:S03]  /*0360*/  SHF.R.S32.HI R3, RZ, 0x1f, R0 ;  /* 0x0000001fff037819 */ /* 0x000fc60000011400 */
[----:B------:R-:W-:Y:S01]  /*0370*/  @!P2 IMAD.MOV R2, RZ, RZ, -R2 ;  /* 0x000000ffff02a224 */ /* 0x000fe200078e0a02 */
[----:B------:R-:W-:Y:S02]  /*0380*/  @!P1 LOP3.LUT R2, RZ, R4, RZ, 0x33, !PT ;  /* 0x00000004ff029212 */ /* 0x000fe400078e33ff */
[----:B------:R-:W-:-:S03]  /*0390*/  LEA.HI R3, R3, R0, RZ, 0x5 ;  /* 0x0000000003037211 */ /* 0x000fc600078f28ff */
[----:B------:R-:W-:Y:S02]  /*03a0*/  IMAD.SHL.U32 R6, R2, 0x8, RZ ;  /* 0x0000000802067824 */ /* 0x000fe400078e00ff */
[----:B------:R-:W-:-:S03]  /*03b0*/  IMAD.MOV R2, RZ, RZ, -R2 ;  /* 0x000000ffff027224 */ /* 0x000fc600078e0a02 */
[----:B------:R-:W-:Y:S01]  /*03c0*/  LEA.HI.SX32 R3, R3, -R6, 0x1b ;  /* 0x8000000603037211 */ /* 0x000fe200078fdaff */
[----:B------:R-:W-:-:S03]  /*03d0*/  IMAD R4, R4, R2, R5 ;  /* 0x0000000204047224 */ /* 0x000fc600078e0205 */
[----:B------:R-:W-:Y:S02]  /*03e0*/  VIMNMX R11, PT, PT, R3, 0x8, PT ;  /* 0x00000008030b7848 */ /* 0x000fe40003fe0100 */
[----:B------:R-:W-:Y:S02]  /*03f0*/  IABS R9, R4 ;  /* 0x0000000400097213 */ /* 0x000fe40000000000 */
[----:B------:R-:W-:-:S04]  /*0400*/  IABS R7, R11 ;  /* 0x0000000b00077213 */ /* 0x000fc80000000000 */
[----:B------:R-:W1:Y:S08]  /*0410*/  I2F.RP R0, R7 ;  /* 0x0000000700007306 */ /* 0x000e700000209400 */
[----:B-1----:R-:W1:Y:S02]  /*0420*/  MUFU.RCP R0, R0 ;  /* 0x0000000000007308 */ /* 0x002e640000001000 */
[----:B-1----:R-:W-:-:S06]  /*0430*/  VIADD R3, R0, 0xffffffe ;  /* 0x0ffffffe00037836 */ /* 0x002fcc0000000000 */
[----:B------:R-:W1:Y:S02]  /*0440*/  F2I.FTZ.U32.TRUNC.NTZ R3, R3 ;  /* 0x0000000300037305 */ /* 0x000e64000021f000 */
[----:B-1----:R-:W-:-:S04]  /*0450*/  IMAD.MOV R8, RZ, RZ, -R3 ;  /* 0x000000ffff087224 */ /* 0x002fc800078e0a03 */
[----:B------:R-:W-:Y:S01]  /*0460*/  IMAD.MOV.U32 R2, RZ, RZ, R8 ;  /* 0x000000ffff027224 */ /* 0x000fe200078e0008 */
[----:B------:R-:W-:-:S03]  /*0470*/  IABS R8, R11 ;  /* 0x0000000b00087213 */ /* 0x000fc60000000000 */
[----:B------:R-:W-:Y:S02]  /*0480*/  IMAD R5, R2, R7, RZ ;  /* 0x0000000702057224 */ /* 0x000fe400078e02ff */
[----:B------:R-:W-:Y:S02]  /*0490*/  IMAD.MOV.U32 R2, RZ, RZ, RZ ;  /* 0x000000ffff027224 */ /* 0x000fe400078e00ff */
[----:B------:R-:W-:Y:S02]  /*04a0*/  IMAD.MOV R0, RZ, RZ, -R8 ;  /* 0x000000ffff007224 */ /* 0x000fe400078e0a08 */
        /* <DEDUP_REMOVED lines=9> */
[----:B------:R-:W-:-:S07]  /*0540*/  ISETP.GE.AND P2, PT, R0, RZ, PT ;  /* 0x000000ff0000720c */ /* 0x000fce0003f46270 */
[----:B------:R-:W-:-:S06]  /*0550*/  @P0 VIADD R2, R2, 0x1 ;  /* 0x0000000102020836 */ /* 0x000fcc0000000000 */
[----:B------:R-:W-:Y:S01]  /*0560*/  @!P2 IMAD.MOV R2, RZ, RZ, -R2 ;  /* 0x000000ffff02a224 */ /* 0x000fe200078e0a02 */
[----:B------:R-:W-:-:S05]  /*0570*/  @!P1 LOP3.LUT R2, RZ, R11, RZ, 0x33, !PT ;  /* 0x0000000bff029212 */ /* 0x000fca00078e33ff */
[----:B------:R-:W-:Y:S02]  /*0580*/  IMAD.MOV R0, RZ, RZ, -R2 ;  /* 0x000000ffff007224 */ /* 0x000fe400078e0a02 */
[----:B------:R-:W-:Y:S02]  /*0590*/  IMAD.SHL.U32 R100, R2, 0x80, RZ ;  /* 0x0000008002647824 */ /* 0x000fe400078e00ff */
[----:B------:R-:W-:-:S04]  /*05a0*/  IMAD R0, R11, R0, R4 ;  /* 0x000000000b007224 */ /* 0x000fc800078e0204 */
[----:B------:R-:W-:-:S04]  /*05b0*/  IMAD.IADD R0, R6, 0x1, R0 ;  /* 0x0000000106007824 */ /* 0x000fc800078e0200 */
[----:B------:R-:W-:Y:S01]  /*05c0*/  IMAD R97, R0, 0x20, R97 ;  /* 0x0000002000617824 */ /* 0x000fe200078e0261 */
[----:B------:R-:W-:Y:S01]  /*05d0*/  LOP3.LUT R0, R98, 0x3f, RZ, 0xc0, !PT ;  /* 0x0000003f62007812 */ /* 0x000fe200078ec0ff */
[----:B0-----:R-:W-:Y:S06]  /*05e0*/  BRA.U UP0, `(.L_x_0) ;  /* 0x0000000100187547 */ /* 0x001fec000b800000 */
[----:B------:R-:W-:Y:S01]  /*05f0*/  IMAD.SHL.U32 R99, R98, 0x20, RZ ;  /* 0x0000002062637824 */ /* 0x000fe200078e00ff */
[----:B------:R-:W-:Y:S02]  /*0600*/  CS2R R28, SRZ ;  /* 0x00000000001c7805 */ /* 0x000fe4000001ff00 */
[----:B------:R-:W-:Y:S02]  /*0610*/  CS2R R30, SRZ ;  /* 0x00000000001e7805 */ /* 0x000fe4000001ff00 */
[----:B------:R-:W-:Y:S02]  /*0620*/  CS2R R4, SRZ ;  /* 0x0000000000047805 */ /* 0x000fe4000001ff00 */
[----:B------:R-:W-:Y:S01]  /*0630*/  CS2R R6, SRZ ;  /* 0x0000000000067805 */ /* 0x000fe2000001ff00 */
[----:B------:R-:W-:Y:S06]  /*0640*/  BRA `(.L_x_1) ;  /* 0x0000003000b87947 */ /* 0x000fec0003800000 */
.L_x_0:
[----:B------:R-:W-:Y:S01]  /*0650*/  IABS R15, R48 ;  /* 0x00000030000f7213 */ /* 0x000fe20000000000 */
[----:B------:R-:W0:Y:S01]  /*0660*/  LDCU UR6, c[0x0][0x3a4] ;  /* 0x00007480ff0677ac */ /* 0x000e220008000800 */
[----:B------:R-:W-:Y:S01]  /*0670*/  IABS R2, R49 ;  /* 0x0000003100027213 */ /* 0x000fe20000000000 */
[----:B------:R-:W1:Y:S01]  /*0680*/  LDC R123, c[0x0][0x3ac] ;  /* 0x0000eb00ff7b7b82 */ /* 0x000e620000000800 */
[----:B------:R-:W2:Y:S01]  /*0690*/  I2F.RP R8, R15 ;  /* 0x0000000f00087306 */ /* 0x000ea20000209400 */
[----:B------:R-:W-:Y:S01]  /*06a0*/  LEA.HI R16, R96, R100, RZ, 0x1a ;  /* 0x0000006460107211 */ /* 0x000fe200078fd0ff */
[----:B------:R-:W-:Y:S01]  /*06b0*/  IMAD.SHL.U32 R99, R98, 0x20, RZ ;  /* 0x0000002062637824 */ /* 0x000fe200078e00ff */
[----:B------:R-:W-:Y:S02]  /*06c0*/  ISETP.GE.AND P5, PT, R97, RZ, PT ;  /* 0x000000ff6100720c */ /* 0x000fe40003fa6270 */
[----:B------:R-:W-:Y:S01]  /*06d0*/  ISETP.NE.AND P6, PT, R48, RZ, PT ;  /* 0x000000ff3000720c */ /* 0x000fe20003fc5270 */
[C---:B------:R-:W-:Y:S01]  /*06e0*/  VIADD R12, R16.reuse, 0x74 ;  /* 0x00000074100c7836 */ /* 0x040fe20000000000 */
[----:B------:R-:W-:Y:S01]  /*06f0*/  IABS R67, R16 ;  /* 0x0000001000437213 */ /* 0x000fe20000000000 */
[----:B------:R-:W3:Y:S01]  /*0700*/  I2F.RP R3, R2 ;  /* 0x0000000200037306 */ /* 0x000ee20000209400 */
[----:B------:R-:W-:Y:S01]  /*0710*/  VIADD R14, R16, 0x70 ;  /* 0x00000070100e7836 */ /* 0x000fe20000000000 */
[----:B------:R-:W-:Y:S01]  /*0720*/  LOP3.LUT R69, R98, 0x7, RZ, 0xc0, !PT ;  /* 0x0000000762457812 */ /* 0x000fe200078ec0ff */
[C---:B------:R-:W-:Y:S01]  /*0730*/  VIADD R18, R16.reuse, 0x6c ;  /* 0x0000006c10127836 */ /* 0x040fe20000000000 */
[----:B------:R-:W-:Y:S01]  /*0740*/  SHF.R.U32.HI R101, RZ, 0x2, R96 ;  /* 0x00000002ff657819 */ /* 0x000fe20000011660 */
[C---:B------:R-:W-:Y:S01]  /*0750*/  VIADD R20, R16.reuse, 0x64 ;  /* 0x0000006410147836 */ /* 0x040fe20000000000 */
[----:B------:R-:W-:Y:S01]  /*0760*/  IABS R11, R14 ;  /* 0x0000000e000b7213 */ /* 0x000fe20000000000 */
[C---:B------:R-:W-:Y:S01]  /*0770*/  VIADD R24, R16.reuse, 0x20 ;  /* 0x0000002010187836 */ /* 0x040fe20000000000 */
[----:B--2---:R-:W2:Y:S01]  /*0780*/  MUFU.RCP R8, R8 ;  /* 0x0000000800087308 */ /* 0x004ea20000001000 */
[----:B------:R-:W-:Y:S01]  /*0790*/  IABS R13, R18 ;  /* 0x00000012000d7213 */ /* 0x000fe20000000000 */
[C---:B------:R-:W-:Y:S01]  /*07a0*/  VIADD R22, R16.reuse, 0x24 ;  /* 0x0000002410167836 */ /* 0x040fe20000000000 */
[----:B------:R-:W-:Y:S01]  /*07b0*/  IABS R17, R20 ;  /* 0x0000001400117213 */ /* 0x000fe20000000000 */
[C---:B------:R-:W-:Y:S01]  /*07c0*/  VIADD R28, R16.reuse, 0x18 ;  /* 0x00000018101c7836 */ /* 0x040fe20000000000 */
[----:B------:R-:W-:Y:S01]  /*07d0*/  IABS R53, R24 ;  /* 0x0000001800357213 */ /* 0x000fe20000000000 */
[C---:B------:R-:W-:Y:S01]  /*07e0*/  VIADD R26, R16.reuse, 0x1c ;  /* 0x0000001c101a7836 */ /* 0x040fe20000000000 */
[----:B------:R-:W-:Y:S01]  /*07f0*/  IABS R51, R22 ;  /* 0x0000001600337213 */ /* 0x000fe20000000000 */
[----:B---3--:R-:W3:Y:S01]  /*0800*/  MUFU.RCP R3, R3 ;  /* 0x0000000300037308 */ /* 0x008ee20000001000 */
[----:B------:R-:W-:Y:S01]  /*0810*/  IABS R57, R28 ;  /* 0x0000001c00397213 */ /* 0x000fe20000000000 */
[C---:B------:R-:W-:Y:S01]  /*0820*/  VIADD R30, R16.reuse, 0x14 ;  /* 0x00000014101e7836 */ /* 0x040fe20000000000 */
[----:B------:R-:W-:Y:S01]  /*0830*/  IABS R55, R26 ;  /* 0x0000001a00377213 */ /* 0x000fe20000000000 */
[----:B------:R-:W-:-:S02]  /*0840*/  VIADD R32, R16, 0x10 ;  /* 0x0000001010207836 */ /* 0x000fc40000000000 */
[----:B------:R-:W-:Y:S01]  /*0850*/  VIADD R34, R16, 0x4 ;  /* 0x0000000410227836 */ /* 0x000fe20000000000 */
[----:B------:R-:W-:Y:S01]  /*0860*/  IABS R59, R30 ;  /* 0x0000001e003b7213 */ /* 0x000fe20000000000 */
[C---:B------:R-:W-:Y:S01]  /*0870*/  IMAD.SHL.U32 R73, R69.reuse, 0x10, RZ ;  /* 0x0000001045497824 */ /* 0x040fe200078e00ff */
[----:B------:R-:W-:Y:S01]  /*0880*/  IABS R61, R32 ;  /* 0x00000020003d7213 */ /* 0x000fe20000000000 */
[----:B--2---:R-:W-:Y:S01]  /*0890*/  VIADD R6, R8, 0xffffffe ;  /* 0x0ffffffe08067836 */ /* 0x004fe20000000000 */
[----:B------:R-:W-:Y:S01]  /*08a0*/  IABS R8, R97 ;  /* 0x0000006100087213 */ /* 0x000fe20000000000 */
[----:B------:R-:W-:Y:S02]  /*08b0*/  IMAD R102, R69, 0x4, R94 ;  /* 0x0000000445667824 */ /* 0x000fe400078e025e */
[----:B------:R2:W4:Y:S01]  /*08c0*/  F2I.FTZ.U32.TRUNC.NTZ R7, R6 ;  /* 0x0000000600077305 */ /* 0x000522000021f000 */
[----:B-1----:R-:W-:Y:S02]  /*08d0*/  IMAD R115, R0, R123, RZ ;  /* 0x0000007b00737224 */ /* 0x002fe400078e02ff */
[----:B---3--:R-:W-:-:S02]  /*08e0*/  VIADD R4, R3, 0xffffffe ;  /* 0x0ffffffe03047836 */ /* 0x008fc40000000000 */
[----:B------:R-:W-:Y:S02]  /*08f0*/  VIADD R3, R16, 0x7c ;  /* 0x0000007c10037836 */ /* 0x000fe40000000000 */
[----:B------:R-:W-:Y:S01]  /*0900*/  IMAD.SHL.U32 R123, R123, 0x40, RZ ;  /* 0x000000407b7b7824 */ /* 0x000fe200078e00ff */
[----:B------:R1:W3:Y:S01]  /*0910*/  F2I.FTZ.U32.TRUNC.NTZ R5, R4 ;  /* 0x0000000400057305 */ /* 0x0002e2000021f000 */
[----:B--2---:R-:W-:Y:S01]  /*0920*/  IMAD.MOV.U32 R6, RZ, RZ, RZ ;  /* 0x000000ffff067224 */ /* 0x004fe200078e00ff */
[----:B------:R-:W-:Y:S01]  /*0930*/  ISETP.GE.AND P0, PT, R3, RZ, PT ;  /* 0x000000ff0300720c */ /* 0x000fe20003f06270 */
[----:B----4-:R-:W-:Y:S02]  /*0940*/  IMAD.MOV R10, RZ, RZ, -R7 ;  /* 0x000000ffff0a7224 */ /* 0x010fe400078e0a07 */
[----:B-1----:R-:W-:Y:S02]  /*0950*/  IMAD.MOV.U32 R4, RZ, RZ, RZ ;  /* 0x000000ffff047224 */ /* 0x002fe400078e00ff */
[----:B------:R-:W-:Y:S01]  /*0960*/  IMAD R9, R10, R15, RZ ;  /* 0x0000000f0a097224 */ /* 0x000fe200078e02ff */
[----:B------:R-:W-:-:S03]  /*0970*/  IABS R10, R12 ;  /* 0x0000000c000a7213 */ /* 0x000fc60000000000 */
[----:B------:R-:W-:Y:S01]  /*0980*/  IMAD.HI.U32 R7, R7, R9, R6 ;  /* 0x0000000907077227 */ /* 0x000fe200078e0006 */
[----:B------:R-:W-:-:S03]  /*0990*/  IABS R6, R3 ;  /* 0x0000000300067213 */ /* 0x000fc60000000000 */
[----:B---3--:R-:W-:Y:S02]  /*09a0*/  IMAD.MOV R9, RZ, RZ, -R5 ;  /* 0x000000ffff097224 */ /* 0x008fe400078e0a05 */
[----:B------:R-:W-:-:S04]  /*09b0*/  IMAD.HI.U32 R7, R7, R8, RZ ;  /* 0x0000000807077227 */ /* 0x000fc800078e00ff */
[----:B------:R-:W-:Y:S02]  /*09c0*/  IMAD.MOV R7, RZ, RZ, -R7 ;  /* 0x000000ffff077224 */ /* 0x000fe400078e0a07 */
[----:B------:R-:W-:Y:S02]  /*09d0*/  IMAD R9, R9, R2, RZ ;  /* 0x0000000209097224 */ /* 0x000fe400078e02ff */
[----:B------:R-:W-:Y:S02]  /*09e0*/  IMAD R8, R15, R7, R8 ;  /* 0x000000070f087224 */ /* 0x000fe400078e0208 */
[----:B------:R-:W-:-:S03]  /*09f0*/  IMAD.HI.U32 R5, R5, R9, R4 ;  /* 0x0000000905057227 */ /* 0x000fc600078e0004 */
[----:B------:R-:W-:Y:S01]  /*0a00*/  ISETP.GT.U32.AND P2, PT, R15, R8, PT ;  /* 0x000000080f00720c */ /* 0x000fe20003f44070 */
[----:B------:R-:W-:Y:S02]  /*0a10*/  IMAD.MOV.U32 R4, RZ, RZ, R6 ;  /* 0x000000ffff047224 */ /* 0x000fe400078e0006 */
[----:B------:R-:W-:Y:S02]  /*0a20*/  VIADD R6, R16, 0x78 ;  /* 0x0000007810067836 */ /* 0x000fe40000000000 */
[----:B------:R-:W-:-:S03]  /*0a30*/  IMAD.HI.U32 R3, R5, R4, RZ ;  /* 0x0000000405037227 */ /* 0x000fc600078e00ff */
[----:B------:R-:W-:Y:S01]  /*0a40*/  IABS R7, R6 ;  /* 0x0000000600077213 */ /* 0x000fe20000000000 */
[----:B------:R-:W-:Y:S01]  /*0a50*/  IMAD.MOV R3, RZ, RZ, -R3 ;  /* 0x000000ffff037224 */ /* 0x000fe200078e0a03 */
[----:B------:R-:W-:Y:S01]  /*0a60*/  ISETP.GE.AND P1, PT, R6, RZ, PT ;  /* 0x000000ff0600720c */ /* 0x000fe20003f26270 */
[----:B------:R-:W-:-:S04]  /*0a70*/  IMAD.HI.U32 R6, R5, R11, RZ ;  /* 0x0000000b05067227 */ /* 0x000fc800078e00ff */
[----:B------:R-:W-:Y:S02]  /*0a80*/  IMAD R3, R2, R3, R4 ;  /* 0x0000000302037224 */ /* 0x000fe400078e0204 */
[----:B------:R-:W-:-:S04]  /*0a90*/  IMAD.HI.U32 R4, R5, R7, RZ ;  /* 0x0000000705047227 */ /* 0x000fc800078e00ff */
[----:B------:R-:W-:Y:S01]  /*0aa0*/  @!P2 IMAD.IADD R8, R8, 0x1, -R15 ;  /* 0x000000010808a824 */ /* 0x000fe200078e0a0f */
[----:B------:R-:W-:Y:S01]  /*0ab0*/  ISETP.GT.U32.AND P2, PT, R2, R3, PT ;  /* 0x000000030200720c */ /* 0x000fe20003f44070 */
[----:B------:R-:W-:Y:S02]  /*0ac0*/  IMAD.MOV R9, RZ, RZ, -R4 ;  /* 0x000000ffff097224 */ /* 0x000fe400078e0a04 */
[----:B------:R-:W-:Y:S01]  /*0ad0*/  IMAD.HI.U32 R4, R5, R10, RZ ;  /* 0x0000000a05047227 */ /* 0x000fe200078e00ff */
[----:B------:R-:W-:-:S03]  /*0ae0*/  ISETP.GT.U32.AND P3, PT, R15, R8, PT ;  /* 0x000000080f00720c */ /* 0x000fc60003f64070 */
[C---:B------:R-:W-:Y:S02]  /*0af0*/  IMAD R7, R2.reuse, R9, R7 ;  /* 0x0000000902077224 */ /* 0x040fe400078e0207 */
[----:B------:R-:W-:Y:S02]  /*0b00*/  IMAD.MOV R9, RZ, RZ, -R4 ;  /* 0x000000ffff097224 */ /* 0x000fe400078e0a04 */
[----:B------:R-:W-:Y:S01]  /*0b10*/  IMAD.MOV R6, RZ, RZ, -R6 ;  /* 0x000000ffff067224 */ /* 0x000fe200078e0a06 */
[C---:B------:R-:W-:Y:S01]  /*0b20*/  ISETP.GT.U32.AND P4, PT, R2.reuse, R7, PT ;  /* 0x000000070200720c */ /* 0x040fe20003f84070 */
[----:B------:R-:W-:Y:S02]  /*0b30*/  IMAD R9, R2, R9, R10 ;  /* 0x0000000902097224 */ /* 0x000fe400078e020a */
[----:B------:R-:W-:Y:S02]  /*0b40*/  @!P2 IMAD.IADD R3, R3, 0x1, -R2 ;  /* 0x000000010303a824 */ /* 0x000fe400078e0a02 */
[----:B------:R-:W-:Y:S01]  /*0b50*/  @!P3 IMAD.IADD R8, R8, 0x1, -R15 ;  /* 0x000000010808b824 */ /* 0x000fe200078e0a0f */
[----:B------:R-:W-:Y:S01]  /*0b60*/  ISETP.GT.U32.AND P3, PT, R2, R9, PT ;  /* 0x000000090200720c */ /* 0x000fe20003f64070 */
[----:B------:R-:W-:-:S04]  /*0b70*/  IMAD.HI.U32 R4, R5, R13, RZ ;  /* 0x0000000d05047227 */ /* 0x000fc800078e00ff */
[C---:B------:R-:W-:Y:S02]  /*0b80*/  IMAD R11, R2.reuse, R6, R11 ;  /* 0x00000006020b7224 */ /* 0x040fe400078e020b */
[----:B------:R-:W-:Y:S01]  /*0b90*/  @!P4 IMAD.IADD R7, R7, 0x1, -R2 ;  /* 0x000000010707c824 */ /* 0x000fe200078e0a02 */
[C---:B------:R-:W-:Y:S01]  /*0ba0*/  ISETP.GT.U32.AND P4, PT, R2.reuse, R3, PT ;  /* 0x000000030200720c */ /* 0x040fe20003f84070 */
[----:B------:R-:W-:Y:S02]  /*0bb0*/  IMAD.MOV R6, RZ, RZ, -R4 ;  /* 0x000000ffff067224 */ /* 0x000fe400078e0a04 */
[----:B------:R-:W-:Y:S01]  /*0bc0*/  IMAD.MOV.U32 R4, RZ, RZ, R8 ;  /* 0x000000ffff047224 */ /* 0x000fe200078e0008 */
[----:B------:R-:W-:Y:S01]  /*0bd0*/  ISETP.GT.U32.AND P2, PT, R2, R7, PT ;  /* 0x000000070200720c */ /* 0x000fe20003f44070 */
[----:B------:R-:W-:Y:S02]  /*0be0*/  @!P3 IMAD.IADD R9, R9, 0x1, -R2 ;  /* 0x000000010909b824 */ /* 0x000fe400078e0a02 */
[----:B------:R-:W-:-:S02]  /*0bf0*/  VIADD R10, R16, 0x68 ;  /* 0x00000068100a7836 */ /* 0x000fc40000000000 */
[----:B------:R-:W-:Y:S01]  /*0c00*/  @!P5 IMAD.MOV R4, RZ, RZ, -R4 ;  /* 0x000000ffff04d224 */ /* 0x000fe200078e0a04 */
[C---:B------:R-:W-:Y:S01]  /*0c10*/  ISETP.GT.U32.AND P5, PT, R2.reuse, R9, PT ;  /* 0x000000090200720c */ /* 0x040fe20003fa4070 */
[----:B------:R-:W-:Y:S01]  /*0c20*/  IMAD.HI.U32 R8, R5, R17, RZ ;  /* 0x0000001105087227 */ /* 0x000fe200078e00ff */
[----:B------:R-:W-:Y:S02]  /*0c30*/  @!P6 LOP3.LUT R4, RZ, R48, RZ, 0x33, !PT ;  /* 0x00000030ff04e212 */ /* 0x000fe400078e33ff */
[----:B------:R-:W-:Y:S01]  /*0c40*/  IABS R15, R10 ;  /* 0x0000000a000f7213 */ /* 0x000fe20000000000 */
[----:B------:R-:W-:Y:S01]  /*0c50*/  @!P4 IMAD.IADD R3, R3, 0x1, -R2 ;  /* 0x000000010303c824 */ /* 0x000fe200078e0a02 */
[C---:B------:R-:W-:Y:S01]  /*0c60*/  ISETP.GT.U32.AND P6, PT, R2.reuse, R11, PT ;  /* 0x0000000b0200720c */ /* 0x040fe20003fc4070 */
[----:B------:R-:W-:Y:S01]  /*0c70*/  IMAD R13, R2, R6, R13 ;  /* 0x00000006020d7224 */ /* 0x000fe200078e020d */
[----:B------:R-:W-:Y:S01]  /*0c80*/  ISETP.GE.AND P4, PT, R12, RZ, PT ;  /* 0x000000ff0c00720c */ /* 0x000fe20003f86270 */
[----:B------:R-:W-:-:S03]  /*0c90*/  IMAD.HI.U32 R6, R5, R15, RZ ;  /* 0x0000000f05067227 */ /* 0x000fc600078e00ff */
[C---:B------:R-:W-:Y:S01]  /*0ca0*/  ISETP.GT.U32.AND P3, PT, R2.reuse, R13, PT ;  /* 0x0000000d0200720c */ /* 0x040fe20003f64070 */
[----:B------:R-:W-:Y:S02]  /*0cb0*/  IMAD.MOV R8, RZ, RZ, -R8 ;  /* 0x000000ffff087224 */ /* 0x000fe400078e0a08 */
[----:B------:R-:W-:Y:S02]  /*0cc0*/  IMAD.MOV R6, RZ, RZ, -R6 ;  /* 0x000000ffff067224 */ /* 0x000fe400078e0a06 */
[----:B------:R-:W-:Y:S02]  /*0cd0*/  IMAD R17, R2, R8, R17 ;  /* 0x0000000802117224 */ /* 0x000fe400078e0211 */
[--C-:B------:R-:W-:Y:S02]  /*0ce0*/  @!P5 IMAD.IADD R9, R9, 0x1, -R2.reuse ;  /* 0x000000010909d824 */ /* 0x100fe400078e0a02 */
[----:B------:R-:W-:Y:S02]  /*0cf0*/  VIADD R12, R16, 0x60 ;  /* 0x00000060100c7836 */ /* 0x000fe40000000000 */
[--C-:B------:R-:W-:Y:S01]  /*0d00*/  @!P6 IMAD.IADD R11, R11, 0x1, -R2.reuse ;  /* 0x000000010b0be824 */ /* 0x100fe200078e0a02 */
[----:B------:R-:W-:Y:S01]  /*0d10*/  ISETP.GE.AND P6, PT, R18, RZ, PT ;  /* 0x000000ff1200720c */ /* 0x000fe20003fc6270 */
[C---:B------:R-:W-:Y:S01]  /*0d20*/  IMAD R15, R2.reuse, R6, R15 ;  /* 0x00000006020f7224 */ /* 0x040fe200078e020f */
[----:B------:R-:W-:Y:S01]  /*0d30*/  IABS R19, R12 ;  /* 0x0000000c00137213 */ /* 0x000fe20000000000 */
[----:B------:R-:W-:Y:S01]  /*0d40*/  @!P4 IMAD.MOV R9, RZ, RZ, -R9 ;  /* 0x000000ffff09c224 */ /* 0x000fe200078e0a09 */
[C---:B------:R-:W-:Y:S01]  /*0d50*/  ISETP.GT.U32.AND P4, PT, R2.reuse, R17, PT ;  /* 0x000000110200720c */ /* 0x040fe20003f84070 */
[----:B------:R-:W-:Y:S01]  /*0d60*/  @!P0 IMAD.MOV R3, RZ, RZ, -R3 ;  /* 0x000000ffff038224 */ /* 0x000fe200078e0a03 */
[C---:B------:R-:W-:Y:S01]  /*0d70*/  ISETP.GT.U32.AND P5, PT, R2.reuse, R11, PT ;  /* 0x0000000b0200720c */ /* 0x040fe20003fa4070 */
[----:B------:R-:W-:Y:S01]  /*0d80*/  @!P2 IMAD.IADD R7, R7, 0x1, -R2 ;  /* 0x000000010707a824 */ /* 0x000fe200078e0a02 */
[----:B------:R-:W-:Y:S01]  /*0d90*/  ISETP.GT.U32.AND P0, PT, R2, R15, PT ;  /* 0x0000000f0200720c */ /* 0x000fe20003f04070 */
[----:B------:R-:W-:Y:S01]  /*0da0*/  IMAD.HI.U32 R6, R5, R19, RZ ;  /* 0x0000001305067227 */ /* 0x000fe200078e00ff */
[----:B------:R-:W-:-:S03]  /*0db0*/  ISETP.GE.AND P2, PT, R14, RZ, PT ;  /* 0x000000ff0e00720c */ /* 0x000fc60003f46270 */
[----:B------:R-:W-:Y:S02]  /*0dc0*/  VIADD R8, R16, 0x5c ;  /* 0x0000005c10087836 */ /* 0x000fe40000000000 */
[----:B------:R-:W-:Y:S02]  /*0dd0*/  @!P3 IMAD.IADD R13, R13, 0x1, -R2 ;  /* 0x000000010d0db824 */ /* 0x000fe400078e0a02 */
[----:B------:R-:W-:Y:S01]  /*0de0*/  IMAD.MOV R6, RZ, RZ, -R6 ;  /* 0x000000ffff067224 */ /* 0x000fe200078e0a06 */
[----:B------:R-:W-:Y:S01]  /*0df0*/  IABS R21, R8 ;  /* 0x0000000800157213 */ /* 0x000fe20000000000 */
[--C-:B------:R-:W-:Y:S01]  /*0e00*/  @!P4 IMAD.IADD R17, R17, 0x1, -R2.reuse ;  /* 0x000000011111c824 */ /* 0x100fe200078e0a02 */
[----:B------:R-:W-:Y:S01]  /*0e10*/  ISETP.GT.U32.AND P3, PT, R2, R13, PT ;  /* 0x0000000d0200720c */ /* 0x000fe20003f64070 */
[--C-:B------:R-:W-:Y:S01]  /*0e20*/  @!P5 IMAD.IADD R11, R11, 0x1, -R2.reuse ;  /* 0x000000010b0bd824 */ /* 0x100fe200078e0a02 */
[----:B------:R-:W-:Y:S01]  /*0e30*/  ISETP.GE.AND P5, PT, R20, RZ, PT ;  /* 0x000000ff1400720c */ /* 0x000fe20003fa6270 */
[----:B------:R-:W-:Y:S01]  /*0e40*/  @!P0 IMAD.IADD R15, R15, 0x1, -R2 ;  /* 0x000000010f0f8824 */ /* 0x000fe200078e0a02 */
[C---:B------:R-:W-:Y:S01]  /*0e50*/  ISETP.GT.U32.AND P4, PT, R2.reuse, R17, PT ;  /* 0x000000110200720c */ /* 0x040fe20003f84070 */
[----:B------:R-:W-:-:S02]  /*0e60*/  IMAD R19, R2, R6, R19 ;  /* 0x0000000602137224 */ /* 0x000fc400078e0213 */
[----:B------:R-:W-:Y:S01]  /*0e70*/  IMAD.HI.U32 R6, R5, R21, RZ ;  /* 0x0000001505067227 */ /* 0x000fe200078e00ff */
[----:B------:R-:W-:-:S03]  /*0e80*/  ISETP.GT.U32.AND P0, PT, R2, R15, PT ;  /* 0x0000000f0200720c */ /* 0x000fc60003f04070 */
[----:B------:R-:W-:Y:S01]  /*0e90*/  @!P2 IMAD.MOV R11, RZ, RZ, -R11 ;  /* 0x000000ffff0ba224 */ /* 0x000fe200078e0a0b */
[----:B------:R-:W-:Y:S01]  /*0ea0*/  ISETP.GT.U32.AND P2, PT, R2, R19, PT ;  /* 0x000000130200720c */ /* 0x000fe20003f44070 */
[----:B------:R-:W-:Y:S02]  /*0eb0*/  IMAD.MOV R6, RZ, RZ, -R6 ;  /* 0x000000ffff067224 */ /* 0x000fe400078e0a06 */
[----:B------:R-:W-:Y:S01]  /*0ec0*/  @!P1 IMAD.MOV R7, RZ, RZ, -R7 ;  /* 0x000000ffff079224 */ /* 0x000fe200078e0a07 */
[----:B------:R-:W-:Y:S01]  /*0ed0*/  ISETP.GE.AND P1, PT, R10, RZ, PT ;  /* 0x000000ff0a00720c */ /* 0x000fe20003f26270 */
[----:B------:R-:W-:Y:S02]  /*0ee0*/  IMAD R21, R2, R6, R21 ;  /* 0x0000000602157224 */ /* 0x000fe400078e0215 */
[----:B------:R-:W-:Y:S01]  /*0ef0*/  @!P3 IMAD.IADD R13, R13, 0x1, -R2 ;  /* 0x000000010d0db824 */ /* 0x000fe200078e0a02 */
[----:B------:R-:W-:Y:S01]  /*0f00*/  ISETP.GE.AND P3, PT, R12, RZ, PT ;  /* 0x000000ff0c00720c */ /* 0x000fe20003f66270 */
[----:B------:R-:W-:-:S02]  /*0f10*/  VIADD R10, R16, 0x58 ;  /* 0x00000058100a7836 */ /* 0x000fc40000000000 */
[--C-:B------:R-:W-:Y:S01]  /*0f20*/  @!P4 IMAD.IADD R17, R17, 0x1, -R2.reuse ;  /* 0x000000011111c824 */ /* 0x100fe200078e0a02 */
[----:B------:R-:W-:Y:S01]  /*0f30*/  ISETP.GT.U32.AND P4, PT, R2, R21, PT ;  /* 0x000000150200720c */ /* 0x000fe20003f84070 */
[----:B------:R-:W-:Y:S01]  /*0f40*/  @!P6 IMAD.MOV R13, RZ, RZ, -R13 ;  /* 0x000000ffff0de224 */ /* 0x000fe200078e0a0d */
[----:B------:R-:W-:Y:S01]  /*0f50*/  ISETP.GE.AND P6, PT, R8, RZ, PT ;  /* 0x000000ff0800720c */ /* 0x000fe20003fc6270 */
[----:B------:R-:W-:Y:S01]  /*0f60*/  VIADD R8, R16, 0x54 ;  /* 0x0000005410087836 */ /* 0x000fe20000000000 */
[----:B------:R-:W-:Y:S01]  /*0f70*/  IABS R23, R10 ;  /* 0x0000000a00177213 */ /* 0x000fe20000000000 */
[--C-:B------:R-:W-:Y:S01]  /*0f80*/  @!P0 IMAD.IADD R15, R15, 0x1, -R2.reuse ;  /* 0x000000010f0f8824 */ /* 0x100fe200078e0a02 */
[----:B------:R-:W-:Y:S01]  /*0f90*/  ISETP.GE.AND P0, PT, R10, RZ, PT ;  /* 0x000000ff0a00720c */ /* 0x000fe20003f06270 */
[----:B------:R-:W-:Y:S01]  /*0fa0*/  @!P2 IMAD.IADD R19, R19, 0x1, -R2 ;  /* 0x000000011313a824 */ /* 0x000fe200078e0a02 */
[----:B------:R-:W-:Y:S01]  /*0fb0*/  IABS R25, R8 ;  /* 0x0000000800197213 */ /* 0x000fe20000000000 */
[----:B------:R-:W-:Y:S01]  /*0fc0*/  @!P1 IMAD.MOV R15, RZ, RZ, -R15 ;  /* 0x000000ffff0f9224 */ /* 0x000fe200078e0a0f */
[----:B------:R-:W-:Y:S01]  /*0fd0*/  ISETP.GE.AND P2, PT, R8, RZ, PT ;  /* 0x000000ff0800720c */ /* 0x000fe20003f46270 */
[----:B------:R-:W-:Y:S01]  /*0fe0*/  IMAD.HI.U32 R6, R5, R23, RZ ;  /* 0x0000001705067227 */ /* 0x000fe200078e00ff */
[----:B------:R-:W-:-:S03]  /*0ff0*/  ISETP.GT.U32.AND P1, PT, R2, R19, PT ;  /* 0x000000130200720c */ /* 0x000fc60003f24070 */
[----:B------:R-:W-:Y:S02]  /*1000*/  VIADD R10, R16, 0x50 ;  /* 0x00000050100a7836 */ /* 0x000fe40000000000 */
[----:B------:R-:W-:-:S03]  /*1010*/  IMAD.HI.U32 R8, R5, R25, RZ ;  /* 0x0000001905087227 */ /* 0x000fc600078e00ff */
[----:B------:R-:W-:Y:S01]  /*1020*/  IABS R27, R10 ;  /* 0x0000000a001b7213 */ /* 0x000fe20000000000 */
[----:B------:R-:W-:Y:S02]  /*1030*/  IMAD.MOV R6, RZ, RZ, -R6 ;  /* 0x000000ffff067224 */ /* 0x000fe400078e0a06 */
[----:B------:R-:W-:Y:S02]  /*1040*/  @!P4 IMAD.IADD R21, R21, 0x1, -R2 ;  /* 0x000000011515c824 */ /* 0x000fe400078e0a02 */
[----:B------:R-:W-:Y:S02]  /*1050*/  IMAD.MOV R8, RZ, RZ, -R8 ;  /* 0x000000ffff087224 */ /* 0x000fe400078e0a08 */
[C---:B------:R-:W-:Y:S01]  /*1060*/  IMAD R23, R2.reuse, R6, R23 ;  /* 0x0000000602177224 */ /* 0x040fe200078e0217 */
[C---:B------:R-:W-:Y:S01]  /*1070*/  ISETP.GT.U32.AND P4, PT, R2.reuse, R21, PT ;  /* 0x000000150200720c */ /* 0x040fe20003f84070 */
[----:B------:R-:W-:Y:S02]  /*1080*/  @!P1 IMAD.IADD R19, R19, 0x1, -R2 ;  /* 0x0000000113139824 */ /* 0x000fe400078e0a02 */
[C---:B------:R-:W-:Y:S01]  /*1090*/  IMAD R25, R2.reuse, R8, R25 ;  /* 0x0000000802197224 */ /* 0x040fe200078e0219 */
[----:B------:R-:W-:Y:S01]  /*10a0*/  ISETP.GT.U32.AND P1, PT, R2, R23, PT ;  /* 0x000000170200720c */ /* 0x000fe20003f24070 */
[----:B------:R-:W-:-:S04]  /*10b0*/  IMAD.HI.U32 R6, R5, R27, RZ ;  /* 0x0000001b05067227 */ /* 0x000fc800078e00ff */
[----:B------:R-:W-:Y:S01]  /*10c0*/  @!P3 IMAD.MOV R19, RZ, RZ, -R19 ;  /* 0x000000ffff13b224 */ /* 0x000fe200078e0a13 */
[----:B------:R-:W-:Y:S01]  /*10d0*/  ISETP.GT.U32.AND P3, PT, R2, R25, PT ;  /* 0x000000190200720c */ /* 0x000fe20003f64070 */
[----:B------:R-:W-:Y:S02]  /*10e0*/  VIADD R8, R16, 0x4c ;  /* 0x0000004c10087836 */ /* 0x000fe40000000000 */
[----:B------:R-:W-:Y:S02]  /*10f0*/  IMAD.MOV R6, RZ, RZ, -R6 ;  /* 0x000000ffff067224 */ /* 0x000fe400078e0a06 */
[----:B------:R-:W-:Y:S01]  /*1100*/  @!P5 IMAD.MOV R17, RZ, RZ, -R17 ;  /* 0x000000ffff11d224 */ /* 0x000fe200078e0a11 */
[----:B------:R-:W-:Y:S01]  /*1110*/  ISETP.GE.AND P5, PT, R10, RZ, PT ;  /* 0x000000ff0a00720c */ /* 0x000fe20003fa6270 */
[----:B------:R-:W-:Y:S01]  /*1120*/  VIADD R10, R16, 0x48 ;  /* 0x00000048100a7836 */ /* 0x000fe20000000000 */
[----:B------:R-:W-:Y:S01]  /*1130*/  IABS R29, R8 ;  /* 0x00000008001d7213 */ /* 0x000fe20000000000 */
[--C-:B------:R-:W-:Y:S01]  /*1140*/  @!P4 IMAD.IADD R21, R21, 0x1, -R2.reuse ;  /* 0x000000011515c824 */ /* 0x100fe200078e0a02 */
[----:B------:R-:W-:Y:S01]  /*1150*/  ISETP.GE.AND P4, PT, R8, RZ, PT ;  /* 0x000000ff0800720c */ /* 0x000fe20003f86270 */
[----:B------:R-:W-:Y:S01]  /*1160*/  IMAD R27, R2, R6, R27 ;  /* 0x00000006021b7224 */ /* 0x000fe200078e021b */
[----:B------:R-:W-:Y:S01]  /*1170*/  IABS R31, R10 ;  /* 0x0000000a001f7213 */ /* 0x000fe20000000000 */
[----:B------:R-:W-:-:S02]  /*1180*/  @!P1 IMAD.IADD R23, R23, 0x1, -R2 ;  /* 0x0000000117179824 */ /* 0x000fc400078e0a02 */
[----:B------:R-:W-:Y:S01]  /*1190*/  @!P6 IMAD.MOV R21, RZ, RZ, -R21 ;  /* 0x000000ffff15e224 */ /* 0x000fe200078e0a15 */
[C---:B------:R-:W-:Y:S01]  /*11a0*/  ISETP.GT.U32.AND P6, PT, R2.reuse, R27, PT ;  /* 0x0000001b0200720c */ /* 0x040fe20003fc4070 */
[----:B------:R-:W-:Y:S01]  /*11b0*/  IMAD.HI.U32 R6, R5, R29, RZ ;  /* 0x0000001d05067227 */ /* 0x000fe200078e00ff */
[----:B------:R-:W-:-:S03]  /*11c0*/  ISETP.GT.U32.AND P1, PT, R2, R23, PT ;  /* 0x000000170200720c */ /* 0x000fc60003f24070 */
[----:B------:R-:W-:Y:S02]  /*11d0*/  @!P3 IMAD.IADD R25, R25, 0x1, -R2 ;  /* 0x000000011919b824 */ /* 0x000fe400078e0a02 */
[----:B------:R-:W-:Y:S02]  /*11e0*/  VIADD R12, R16, 0x44 ;  /* 0x00000044100c7836 */ /* 0x000fe40000000000 */
[----:B------:R-:W-:Y:S01]  /*11f0*/  IMAD.MOV R8, RZ, RZ, -R6 ;  /* 0x000000ffff087224 */ /* 0x000fe200078e0a06 */
[----:B------:R-:W-:Y:S01]  /*1200*/  ISETP.GT.U32.AND P3, PT, R2, R25, PT ;  /* 0x000000190200720c */ /* 0x000fe20003f64070 */
[----:B------:R-:W-:Y:S01]  /*1210*/  IMAD.HI.U32 R6, R5, R31, RZ ;  /* 0x0000001f05067227 */ /* 0x000fe200078e00ff */
[----:B------:R-:W-:-:S03]  /*1220*/  IABS R33, R12 ;  /* 0x0000000c00217213 */ /* 0x000fc60000000000 */
[----:B------:R-:W-:Y:S02]  /*1230*/  IMAD.MOV R6, RZ, RZ, -R6 ;  /* 0x000000ffff067224 */ /* 0x000fe400078e0a06 */
[----:B------:R-:W-:Y:S02]  /*1240*/  IMAD R29, R2, R8, R29 ;  /* 0x00000008021d7224 */ /* 0x000fe400078e021d */
[----:B------:R-:W-:Y:S02]  /*1250*/  VIADD R14, R16, 0x40 ;  /* 0x00000040100e7836 */ /* 0x000fe40000000000 */
[----:B------:R-:W-:Y:S02]  /*1260*/  IMAD R31, R2, R6, R31 ;  /* 0x00000006021f7224 */ /* 0x000fe400078e021f */
[----:B------:R-:W-:Y:S01]  /*1270*/  @!P6 IMAD.IADD R27, R27, 0x1, -R2 ;  /* 0x000000011b1be824 */ /* 0x000fe200078e0a02 */
[----:B------:R-:W-:Y:S01]  /*1280*/  IABS R35, R14 ;  /* 0x0000000e00237213 */ /* 0x000fe20000000000 */
[----:B------:R-:W-:-:S03]  /*1290*/  IMAD.HI.U32 R6, R5, R33, RZ ;  /* 0x0000002105067227 */ /* 0x000fc600078e00ff */
[C---:B------:R-:W-:Y:S01]  /*12a0*/  ISETP.GT.U32.AND P6, PT, R2.reuse, R27, PT ;  /* 0x0000001b0200720c */ /* 0x040fe20003fc4070 */
[----:B------:R-:W-:Y:S01]  /*12b0*/  @!P1 IMAD.IADD R23, R23, 0x1, -R2 ;  /* 0x0000000117179824 */ /* 0x000fe200078e0a02 */
[C---:B------:R-:W-:Y:S01]  /*12c0*/  ISETP.GT.U32.AND P1, PT, R2.reuse, R29, PT ;  /* 0x0000001d0200720c */ /* 0x040fe20003f24070 */
[----:B------:R-:W-:Y:S02]  /*12d0*/  IMAD.MOV R6, RZ, RZ, -R6 ;  /* 0x000000ffff067224 */ /* 0x000fe400078e0a06 */
[----:B------:R-:W-:Y:S01]  /*12e0*/  @!P3 IMAD.IADD R25, R25, 0x1, -R2 ;  /* 0x000000011919b824 */ /* 0x000fe200078e0a02 */
[C---:B------:R-:W-:Y:S01]  /*12f0*/  ISETP.GT.U32.AND P3, PT, R2.reuse, R31, PT ;  /* 0x0000001f0200720c */ /* 0x040fe20003f64070 */
[----:B------:R-:W-:Y:S02]  /*1300*/  IMAD R33, R2, R6, R33 ;  /* 0x0000000602217224 */ /* 0x000fe400078e0221 */
[----:B------:R-:W-:-:S04]  /*1310*/  IMAD.HI.U32 R6, R5, R35, RZ ;  /* 0x0000002305067227 */ /* 0x000fc800078e00ff */
[----:B------:R-:W-:Y:S02]  /*1320*/  IMAD.MOV R6, RZ, RZ, -R6 ;  /* 0x000000ffff067224 */ /* 0x000fe400078e0a06 */
[--C-:B------:R-:W-:Y:S01]  /*1330*/  @!P1 IMAD.IADD R29, R29, 0x1, -R2.reuse ;  /* 0x000000011d1d9824 */ /* 0x100fe200078e0a02 */
[----:B------:R-:W-:Y:S01]  /*1340*/  ISETP.GE.AND P1, PT, R10, RZ, PT ;  /* 0x000000ff0a00720c */ /* 0x000fe20003f26270 */
[--C-:B------:R-:W-:Y:S01]  /*1350*/  @!P6 IMAD.IADD R27, R27, 0x1, -R2.reuse ;  /* 0x000000011b1be824 */ /* 0x100fe200078e0a02 */
[C---:B------:R-:W-:Y:S01]  /*1360*/  ISETP.GT.U32.AND P6, PT, R2.reuse, R33, PT ;  /* 0x000000210200720c */ /* 0x040fe20003fc4070 */
[C---:B------:R-:W-:Y:S02]  /*1370*/  IMAD R35, R2.reuse, R6, R35 ;  /* 0x0000000602237224 */ /* 0x040fe400078e0223 */
[----:B------:R-:W-:Y:S01]  /*1380*/  @!P3 IMAD.IADD R31, R31, 0x1, -R2 ;  /* 0x000000011f1fb824 */ /* 0x000fe200078e0a02 */
[C---:B------:R-:W-:Y:S01]  /*1390*/  ISETP.GT.U32.AND P3, PT, R2.reuse, R29, PT ;  /* 0x0000001d0200720c */ /* 0x040fe20003f64070 */
[----:B------:R-:W-:Y:S01]  /*13a0*/  @!P5 IMAD.MOV R27, RZ, RZ, -R27 ;  /* 0x000000ffff1bd224 */ /* 0x000fe200078e0a1b */
[----:B------:R-:W-:Y:S01]  /*13b0*/  ISETP.GT.U32.AND P5, PT, R2, R35, PT ;  /* 0x000000230200720c */ /* 0x000fe20003fa4070 */
[----:B------:R-:W-:-:S02]  /*13c0*/  VIADD R18, R16, 0x3c ;  /* 0x0000003c10127836 */ /* 0x000fc40000000000 */
[C---:B------:R-:W-:Y:S02]  /*13d0*/  VIADD R6, R16.reuse, 0x38 ;  /* 0x0000003810067836 */ /* 0x040fe40000000000 */
[----:B------:R-:W-:Y:S01]  /*13e0*/  @!P0 IMAD.MOV R23, RZ, RZ, -R23 ;  /* 0x000000ffff178224 */ /* 0x000fe200078e0a17 */
[----:B------:R-:W-:Y:S01]  /*13f0*/  IABS R37, R18 ;  /* 0x0000001200257213 */ /* 0x000fe20000000000 */
[--C-:B------:R-:W-:Y:S01]  /*1400*/  @!P6 IMAD.IADD R33, R33, 0x1, -R2.reuse ;  /* 0x000000012121e824 */ /* 0x100fe200078e0a02 */
[----:B------:R-:W-:Y:S01]  /*1410*/  IABS R39, R6 ;  /* 0x0000000600277213 */ /* 0x000fe20000000000 */
[----:B------:R-:W-:Y:S01]  /*1420*/  VIADD R10, R16, 0x30 ;  /* 0x00000030100a7836 */ /* 0x000fe20000000000 */
[----:B------:R-:W-:Y:S01]  /*1430*/  ISETP.GT.U32.AND P0, PT, R2, R31, PT ;  /* 0x0000001f0200720c */ /* 0x000fe20003f04070 */
[--C-:B------:R-:W-:Y:S01]  /*1440*/  @!P3 IMAD.IADD R29, R29, 0x1, -R2.reuse ;  /* 0x000000011d1db824 */ /* 0x100fe200078e0a02 */
[----:B------:R-:W-:Y:S01]  /*1450*/  ISETP.GE.AND P3, PT, R14, RZ, PT ;  /* 0x000000ff0e00720c */ /* 0x000fe20003f66270 */
[----:B------:R-:W-:Y:S01]  /*1460*/  @!P5 IMAD.IADD R35, R35, 0x1, -R2 ;  /* 0x000000012323d824 */ /* 0x000fe200078e0a02 */
[----:B------:R-:W-:Y:S01]  /*1470*/  ISETP.GE.AND P5, PT, R6, RZ, PT ;  /* 0x000000ff0600720c */ /* 0x000fe20003fa6270 */
[----:B------:R-:W-:Y:S01]  /*1480*/  @!P4 IMAD.MOV R29, RZ, RZ, -R29 ;  /* 0x000000ffff1dc224 */ /* 0x000fe200078e0a1d */
[C---:B------:R-:W-:Y:S01]  /*1490*/  ISETP.GT.U32.AND P6, PT, R2.reuse, R33, PT ;  /* 0x000000210200720c */ /* 0x040fe20003fc4070 */
[----:B------:R-:W-:Y:S01]  /*14a0*/  IMAD.HI.U32 R8, R5, R37, RZ ;  /* 0x0000002505087227 */ /* 0x000fe200078e00ff */
[----:B------:R-:W-:-:S02]  /*14b0*/  ISETP.GT.U32.AND P4, PT, R2, R35, PT ;  /* 0x000000230200720c */ /* 0x000fc40003f84070 */
[----:B------:R-:W-:Y:S01]  /*14c0*/  IABS R43, R10 ;  /* 0x0000000a002b7213 */ /* 0x000fe20000000000 */
[----:B------:R-:W-:Y:S02]  /*14d0*/  IMAD.MOV R8, RZ, RZ, -R8 ;  /* 0x000000ffff087224 */ /* 0x000fe400078e0a08 */
[----:B------:R-:W-:-:S04]  /*14e0*/  IMAD.HI.U32 R6, R5, R39, RZ ;  /* 0x0000002705067227 */ /* 0x000fc800078e00ff */
[----:B------:R-:W-:Y:S02]  /*14f0*/  IMAD R37, R2, R8, R37 ;  /* 0x0000000802257224 */ /* 0x000fe400078e0225 */
[----:B------:R-:W-:Y:S02]  /*1500*/  VIADD R8, R16, 0x34 ;  /* 0x0000003410087836 */ /* 0x000fe40000000000 */
[----:B------:R-:W-:Y:S01]  /*1510*/  @!P4 IMAD.IADD R35, R35, 0x1, -R2 ;  /* 0x000000012323c824 */ /* 0x000fe200078e0a02 */
[----:B------:R-:W-:Y:S01]  /*1520*/  ISETP.GT.U32.AND P4, PT, R2, R37, PT ;  /* 0x000000250200720c */ /* 0x000fe20003f84070 */
[----:B------:R-:W-:Y:S01]  /*1530*/  IMAD.MOV R14, RZ, RZ, -R6 ;  /* 0x000000ffff0e7224 */ /* 0x000fe200078e0a06 */
[----:B------:R-:W-:Y:S01]  /*1540*/  IABS R41, R8 ;  /* 0x0000000800297213 */ /* 0x000fe20000000000 */
[----:B------:R-:W-:Y:S01]  /*1550*/  @!P0 IMAD.IADD R31, R31, 0x1, -R2 ;  /* 0x000000011f1f8824 */ /* 0x000fe200078e0a02 */
[----:B------:R-:W-:Y:S01]  /*1560*/  ISETP.GE.AND P0, PT, R18, RZ, PT ;  /* 0x000000ff1200720c */ /* 0x000fe20003f06270 */
[----:B------:R-:W-:-:S02]  /*1570*/  IMAD R39, R2, R14, R39 ;  /* 0x0000000e02277224 */ /* 0x000fc400078e0227 */
[----:B------:R-:W-:-:S04]  /*1580*/  IMAD.HI.U32 R6, R5, R41, RZ ;  /* 0x0000002905067227 */ /* 0x000fc800078e00ff */
[----:B------:R-:W-:Y:S02]  /*1590*/  IMAD.MOV R6, RZ, RZ, -R6 ;  /* 0x000000ffff067224 */ /* 0x000fe400078e0a06 */
[----:B------:R-:W-:Y:S02]  /*15a0*/  @!P4 IMAD.IADD R37, R37, 0x1, -R2 ;  /* 0x000000012525c824 */ /* 0x000fe400078e0a02 */
[C---:B------:R-:W-:Y:S02]  /*15b0*/  IMAD R41, R2.reuse, R6, R41 ;  /* 0x0000000602297224 */ /* 0x040fe400078e0229 */
[----:B------:R-:W-:Y:S01]  /*15c0*/  @!P2 IMAD.MOV R25, RZ, RZ, -R25 ;  /* 0x000000ffff19a224 */ /* 0x000fe200078e0a19 */
[----:B------:R-:W-:Y:S01]  /*15d0*/  ISETP.GT.U32.AND P4, PT, R2, R37, PT ;  /* 0x000000250200720c */ /* 0x000fe20003f84070 */
[----:B------:R-:W-:Y:S01]  /*15e0*/  @!P1 IMAD.MOV R31, RZ, RZ, -R31 ;  /* 0x000000ffff1f9224 */ /* 0x000fe200078e0a1f */
[----:B------:R-:W-:Y:S01]  /*15f0*/  ISETP.GE.AND P2, PT, R12, RZ, PT ;  /* 0x000000ff0c00720c */ /* 0x000fe20003f46270 */
[----:B------:R-:W-:Y:S01]  /*1600*/  VIADD R18, R16, 0x2c ;  /* 0x0000002c10127836 */ /* 0x000fe20000000000 */
[----:B------:R-:W-:Y:S01]  /*1610*/  ISETP.GE.AND P1, PT, R8, RZ, PT ;  /* 0x000000ff0800720c */ /* 0x000fe20003f26270 */
[----:B------:R-:W-:-:S03]  /*1620*/  IMAD.HI.U32 R8, R5, R43, RZ ;  /* 0x0000002b05087227 */ /* 0x000fc600078e00ff */
[----:B------:R-:W-:Y:S01]  /*1630*/  IABS R45, R18 ;  /* 0x00000012002d7213 */ /* 0x000fe20000000000 */
[----:B------:R-:W-:Y:S02]  /*1640*/  VIADD R20, R16, 0x28 ;  /* 0x0000002810147836 */ /* 0x000fe40000000000 */
[----:B------:R-:W-:Y:S02]  /*1650*/  IMAD.MOV R8, RZ, RZ, -R8 ;  /* 0x000000ffff087224 */ /* 0x000fe400078e0a08 */
[--C-:B------:R-:W-:Y:S01]  /*1660*/  @!P4 IMAD.IADD R37, R37, 0x1, -R2.reuse ;  /* 0x000000012525c824 */ /* 0x100fe200078e0a02 */
[C---:B------:R-:W-:Y:S01]  /*1670*/  ISETP.GT.U32.AND P4, PT, R2.reuse, R39, PT ;  /* 0x000000270200720c */ /* 0x040fe20003f84070 */
[----:B------:R-:W-:Y:S01]  /*1680*/  @!P6 IMAD.IADD R33, R33, 0x1, -R2 ;  /* 0x000000012121e824 */ /* 0x000fe200078e0a02 */
[----:B------:R-:W-:Y:S01]  /*1690*/  IABS R47, R20 ;  /* 0x00000014002f7213 */ /* 0x000fe20000000000 */
[----:B------:R-:W-:Y:S01]  /*16a0*/  IMAD R43, R2, R8, R43 ;  /* 0x00000008022b7224 */ /* 0x000fe200078e022b */
[----:B------:R-:W-:Y:S01]  /*16b0*/  ISETP.GE.AND P6, PT, R10, RZ, PT ;  /* 0x000000ff0a00720c */ /* 0x000fe20003fc6270 */
[----:B------:R-:W-:-:S02]  /*16c0*/  @!P2 IMAD.MOV R33, RZ, RZ, -R33 ;  /* 0x000000ffff21a224 */ /* 0x000fc400078e0a21 */
[----:B------:R-:W-:-:S04]  /*16d0*/  IMAD.HI.U32 R10, R5, R45, RZ ;  /* 0x0000002d050a7227 */ /* 0x000fc800078e00ff */
[----:B------:R-:W-:-:S04]  /*16e0*/  IMAD.HI.U32 R12, R5, R47, RZ ;  /* 0x0000002f050c7227 */ /* 0x000fc800078e00ff */
[----:B------:R-:W-:Y:S01]  /*16f0*/  @!P4 IMAD.IADD R39, R39, 0x1, -R2 ;  /* 0x000000012727c824 */ /* 0x000fe200078e0a02 */
[C---:B------:R-:W-:Y:S01]  /*1700*/  ISETP.GT.U32.AND P4, PT, R2.reuse, R41, PT ;  /* 0x000000290200720c */ /* 0x040fe20003f84070 */
[----:B------:R-:W-:Y:S01]  /*1710*/  @!P3 IMAD.MOV R35, RZ, RZ, -R35 ;  /* 0x000000ffff23b224 */ /* 0x000fe200078e0a23 */
[C---:B------:R-:W-:Y:S01]  /*1720*/  ISETP.GT.U32.AND P3, PT, R2.reuse, R43, PT ;  /* 0x0000002b0200720c */ /* 0x040fe20003f64070 */
[----:B------:R-:W-:Y:S01]  /*1730*/  IMAD.HI.U32 R8, R5, R53, RZ ;  /* 0x0000003505087227 */ /* 0x000fe200078e00ff */
[----:B------:R-:W-:-:S03]  /*1740*/  ISETP.GT.U32.AND P2, PT, R2, R39, PT ;  /* 0x000000270200720c */ /* 0x000fc60003f44070 */
[----:B------:R-:W-:Y:S02]  /*1750*/  IMAD.MOV R10, RZ, RZ, -R10 ;  /* 0x000000ffff0a7224 */ /* 0x000fe400078e0a0a */
[----:B------:R-:W-:Y:S02]  /*1760*/  IMAD.MOV R12, RZ, RZ, -R12 ;  /* 0x000000ffff0c7224 */ /* 0x000fe400078e0a0c */
[----:B------:R-:W-:-:S04]  /*1770*/  IMAD.HI.U32 R6, R5, R51, RZ ;  /* 0x0000003305067227 */ /* 0x000fc800078e00ff */
[----:B------:R-:W-:Y:S02]  /*1780*/  @!P4 IMAD.IADD R41, R41, 0x1, -R2 ;  /* 0x000000012929c824 */ /* 0x000fe400078e0a02 */
[----:B------:R-:W-:Y:S02]  /*1790*/  IMAD.MOV R8, RZ, RZ, -R8 ;  /* 0x000000ffff087224 */ /* 0x000fe400078e0a08 */
[C---:B------:R-:W-:Y:S01]  /*17a0*/  IMAD R45, R2.reuse, R10, R45 ;  /* 0x0000000a022d7224 */ /* 0x040fe200078e022d */
[C---:B------:R-:W-:Y:S01]  /*17b0*/  ISETP.GT.U32.AND P4, PT, R2.reuse, R41, PT ;  /* 0x000000290200720c */ /* 0x040fe20003f84070 */
[C---:B------:R-:W-:Y:S02]  /*17c0*/  IMAD R47, R2.reuse, R12, R47 ;  /* 0x0000000c022f7224 */ /* 0x040fe400078e022f */
[----:B------:R-:W-:Y:S02]  /*17d0*/  IMAD.MOV R6, RZ, RZ, -R6 ;  /* 0x000000ffff067224 */ /* 0x000fe400078e0a06 */
[----:B------:R-:W-:-:S02]  /*17e0*/  IMAD R53, R2, R8, R53 ;  /* 0x0000000802357224 */ /* 0x000fc400078e0235 */
[C---:B------:R-:W-:Y:S02]  /*17f0*/  IMAD R51, R2.reuse, R6, R51 ;  /* 0x0000000602337224 */ /* 0x040fe400078e0233 */
[----:B------:R-:W-:Y:S01]  /*1800*/  @!P0 IMAD.MOV R37, RZ, RZ, -R37 ;  /* 0x000000ffff258224 */ /* 0x000fe200078e0a25 */
[C---:B------:R-:W-:Y:S01]  /*1810*/  ISETP.GT.U32.AND P0, PT, R2.reuse, R45, PT ;  /* 0x0000002d0200720c */ /* 0x040fe20003f04070 */
[--C-:B------:R-:W-:Y:S01]  /*1820*/  @!P2 IMAD.IADD R39, R39, 0x1, -R2.reuse ;  /* 0x000000012727a824 */ /* 0x100fe200078e0a02 */
[C---:B------:R-:W-:Y:S01]  /*1830*/  ISETP.GT.U32.AND P2, PT, R2.reuse, R47, PT ;  /* 0x0000002f0200720c */ /* 0x040fe20003f44070 */
[----:B------:R-:W-:Y:S01]  /*1840*/  @!P3 IMAD.IADD R43, R43, 0x1, -R2 ;  /* 0x000000012b2bb824 */ /* 0x000fe200078e0a02 */
[----:B------:R-:W-:Y:S01]  /*1850*/  ISETP.GT.U32.AND P3, PT, R2, R53, PT ;  /* 0x000000350200720c */ /* 0x000fe20003f64070 */
[----:B------:R-:W-:-:S04]  /*1860*/  IMAD.HI.U32 R12, R5, R57, RZ ;  /* 0x00000039050c7227 */ /* 0x000fc800078e00ff */
[----:B------:R-:W-:Y:S01]  /*1870*/  @!P4 IMAD.IADD R41, R41, 0x1, -R2 ;  /* 0x000000012929c824 */ /* 0x000fe200078e0a02 */
[C---:B------:R-:W-:Y:S01]  /*1880*/  ISETP.GT.U32.AND P4, PT, R2.reuse, R51, PT ;  /* 0x000000330200720c */ /* 0x040fe20003f84070 */
[----:B------:R-:W-:Y:S02]  /*1890*/  IMAD.MOV R12, RZ, RZ, -R12 ;  /* 0x000000ffff0c7224 */ /* 0x000fe400078e0a0c */
[--C-:B------:R-:W-:Y:S01]  /*18a0*/  @!P0 IMAD.IADD R45, R45, 0x1, -R2.reuse ;  /* 0x000000012d2d8824 */ /* 0x100fe200078e0a02 */
[C---:B------:R-:W-:Y:S01]  /*18b0*/  ISETP.GT.U32.AND P0, PT, R2.reuse, R43, PT ;  /* 0x0000002b0200720c */ /* 0x040fe20003f04070 */
[----:B------:R-:W-:Y:S02]  /*18c0*/  IMAD R57, R2, R12, R57 ;  /* 0x0000000c02397224 */ /* 0x000fe400078e0239 */
[----:B------:R-:W-:Y:S02]  /*18d0*/  VIADD R12, R16, 0xc ;  /* 0x0000000c100c7836 */ /* 0x000fe40000000000 */
[----:B------:R-:W-:Y:S01]  /*18e0*/  @!P2 IMAD.IADD R47, R47, 0x1, -R2 ;  /* 0x000000012f2fa824 */ /* 0x000fe200078e0a02 */
[----:B------:R-:W-:Y:S01]  /*18f0*/  ISETP.GT.U32.AND P2, PT, R2, R45, PT ;  /* 0x0000002d0200720c */ /* 0x000fe20003f44070 */
[----:B------:R-:W-:Y:S01]  /*1900*/  IMAD.HI.U32 R10, R5, R55, RZ ;  /* 0x00000037050a7227 */ /* 0x000fe200078e00ff */
[----:B------:R-:W-:-:S03]  /*1910*/  IABS R63, R12 ;  /* 0x0000000c003f7213 */ /* 0x000fc60000000000 */
[--C-:B------:R-:W-:Y:S02]  /*1920*/  @!P3 IMAD.IADD R53, R53, 0x1, -R2.reuse ;  /* 0x000000013535b824 */ /* 0x100fe400078e0a02 */
[----:B------:R-:W-:Y:S01]  /*1930*/  @!P4 IMAD.IADD R51, R51, 0x1, -R2 ;  /* 0x000000013333c824 */ /* 0x000fe200078e0a02 */
[----:B------:R-:W-:Y:S01]  /*1940*/  ISETP.GT.U32.AND P4, PT, R2, R47, PT ;  /* 0x0000002f0200720c */ /* 0x000fe20003f84070 */
[----:B------:R-:W-:-:S03]  /*1950*/  IMAD.HI.U32 R14, R5, R59, RZ ;  /* 0x0000003b050e7227 */ /* 0x000fc600078e00ff */
[C---:B------:R-:W-:Y:S01]  /*1960*/  ISETP.GT.U32.AND P3, PT, R2.reuse, R51, PT ;  /* 0x000000330200720c */ /* 0x040fe20003f64070 */
[----:B------:R-:W-:Y:S02]  /*1970*/  IMAD.MOV R10, RZ, RZ, -R10 ;  /* 0x000000ffff0a7224 */ /* 0x000fe400078e0a0a */
[----:B------:R-:W-:Y:S01]  /*1980*/  @!P5 IMAD.MOV R39, RZ, RZ, -R39 ;  /* 0x000000ffff27d224 */ /* 0x000fe200078e0a27 */
[----:B------:R-:W-:Y:S01]  /*1990*/  ISETP.GT.U32.AND P5, PT, R2, R53, PT ;  /* 0x000000350200720c */ /* 0x000fe20003fa4070 */
[----:B------:R-:W-:-:S04]  /*19a0*/  IMAD.HI.U32 R8, R5, R63, RZ ;  /* 0x0000003f05087227 */ /* 0x000fc800078e00ff */
[----:B------:R-:W-:Y:S02]  /*19b0*/  IMAD.MOV R14, RZ, RZ, -R14 ;  /* 0x000000ffff0e7224 */ /* 0x000fe400078e0a0e */
[C---:B------:R-:W-:Y:S02]  /*19c0*/  IMAD R55, R2.reuse, R10, R55 ;  /* 0x0000000a02377224 */ /* 0x040fe400078e0237 */
[----:B------:R-:W-:Y:S02]  /*19d0*/  IMAD.MOV R8, RZ, RZ, -R8 ;  /* 0x000000ffff087224 */ /* 0x000fe400078e0a08 */
[C---:B------:R-:W-:Y:S02]  /*19e0*/  IMAD R59, R2.reuse, R14, R59 ;  /* 0x0000000e023b7224 */ /* 0x040fe400078e023b */
[----:B------:R-:W-:Y:S01]  /*19f0*/  @!P0 IMAD.IADD R43, R43, 0x1, -R2 ;  /* 0x000000012b2b8824 */ /* 0x000fe200078e0a02 */
[----:B------:R-:W-:Y:S01]  /*1a00*/  ISETP.GT.U32.AND P0, PT, R2, R55, PT ;  /* 0x000000370200720c */ /* 0x000fe20003f04070 */
[----:B------:R-:W-:-:S04]  /*1a10*/  IMAD.HI.U32 R6, R5, R61, RZ ;  /* 0x0000003d05067227 */ /* 0x000fc800078e00ff */
[C---:B------:R-:W-:Y:S02]  /*1a20*/  IMAD R63, R2.reuse, R8, R63 ;  /* 0x00000008023f7224 */ /* 0x040fe400078e023f */
[----:B------:R-:W-:Y:S01]  /*1a30*/  @!P4 IMAD.IADD R47, R47, 0x1, -R2 ;  /* 0x000000012f2fc824 */ /* 0x000fe200078e0a02 */
[C---:B------:R-:W-:Y:S01]  /*1a40*/  ISETP.GT.U32.AND P4, PT, R2.reuse, R59, PT ;  /* 0x0000003b0200720c */ /* 0x040fe20003f84070 */
[----:B------:R-:W-:Y:S02]  /*1a50*/  IMAD.MOV R10, RZ, RZ, -R6 ;  /* 0x000000ffff0a7224 */ /* 0x000fe400078e0a06 */
[----:B------:R-:W-:Y:S01]  /*1a60*/  @!P5 IMAD.IADD R53, R53, 0x1, -R2 ;  /* 0x000000013535d824 */ /* 0x000fe200078e0a02 */
[C---:B------:R-:W-:Y:S01]  /*1a70*/  ISETP.GT.U32.AND P5, PT, R2.reuse, R63, PT ;  /* 0x0000003f0200720c */ /* 0x040fe20003fa4070 */
[----:B------:R-:W-:Y:S01]  /*1a80*/  IMAD R61, R2, R10, R61 ;  /* 0x0000000a023d7224 */ /* 0x000fe200078e023d */
[----:B------:R-:W-:Y:S01]  /*1a90*/  IABS R10, R34 ;  /* 0x00000022000a7213 */ /* 0x000fe20000000000 */
[----:B------:R-:W-:-:S02]  /*1aa0*/  VIADD R14, R16, 0x8 ;  /* 0x00000008100e7836 */ /* 0x000fc40000000000 */
[----:B------:R-:W-:-:S03]  /*1ab0*/  IMAD.HI.U32 R6, R5, R67, RZ ;  /* 0x0000004305067227 */ /* 0x000fc600078e00ff */
[----:B------:R-:W-:Y:S01]  /*1ac0*/  IABS R8, R14 ;  /* 0x0000000e00087213 */ /* 0x000fe20000000000 */
[--C-:B------:R-:W-:Y:S01]  /*1ad0*/  @!P2 IMAD.IADD R45, R45, 0x1, -R2.reuse ;  /* 0x000000012d2da824 */ /* 0x100fe200078e0a02 */
[C---:B------:R-:W-:Y:S01]  /*1ae0*/  ISETP.GT.U32.AND P2, PT, R2.reuse, R57, PT ;  /* 0x000000390200720c */ /* 0x040fe20003f44070 */
[--C-:B------:R-:W-:Y:S01]  /*1af0*/  @!P3 IMAD.IADD R51, R51, 0x1, -R2.reuse ;  /* 0x000000013333b824 */ /* 0x100fe200078e0a02 */
[----:B------:R-:W-:Y:S01]  /*1b00*/  ISETP.GT.U32.AND P3, PT, R2, R61, PT ;  /* 0x0000003d0200720c */ /* 0x000fe20003f64070 */
[----:B------:R-:W-:Y:S01]  /*1b10*/  @!P0 IMAD.IADD R55, R55, 0x1, -R2 ;  /* 0x0000000137378824 */ /* 0x000fe200078e0a02 */
[----:B------:R-:W-:Y:S01]  /*1b20*/  ISETP.GE.AND P0, PT, R18, RZ, PT ;  /* 0x000000ff1200720c */ /* 0x000fe20003f06270 */
[----:B------:R-:W-:Y:S02]  /*1b30*/  IMAD.MOV R6, RZ, RZ, -R6 ;  /* 0x000000ffff067224 */ /* 0x000fe400078e0a06 */
[--C-:B------:R-:W-:Y:S01]  /*1b40*/  @!P4 IMAD.IADD R59, R59, 0x1, -R2.reuse ;  /* 0x000000013b3bc824 */ /* 0x100fe200078e0a02 */
[----:B------:R-:W-:Y:S01]  /*1b50*/  ISETP.GE.AND P4, PT, R20, RZ, PT ;  /* 0x000000ff1400720c */ /* 0x000fe20003f86270 */
[----:B------:R-:W-:Y:S01]  /*1b60*/  @!P5 IMAD.IADD R63, R63, 0x1, -R2 ;  /* 0x000000013f3fd824 */ /* 0x000fe200078e0a02 */
[----:B------:R-:W-:Y:S01]  /*1b70*/  ISETP.GE.AND P5, PT, R24, RZ, PT ;  /* 0x000000ff1800720c */ /* 0x000fe20003fa6270 */
[----:B------:R-:W-:-:S02]  /*1b80*/  IMAD R67, R2, R6, R67 ;  /* 0x0000000602437224 */ /* 0x000fc400078e0243 */
[----:B------:R-:W-:-:S04]  /*1b90*/  IMAD.HI.U32 R6, R5, R8, RZ ;  /* 0x0000000805067227 */ /* 0x000fc800078e00ff */
[----:B------:R-:W-:Y:S01]  /*1ba0*/  @!P1 IMAD.MOV R41, RZ, RZ, -R41 ;  /* 0x000000ffff299224 */ /* 0x000fe200078e0a29 */
[C---:B------:R-:W-:Y:S01]  /*1bb0*/  ISETP.GT.U32.AND P1, PT, R2.reuse, R55, PT ;  /* 0x000000370200720c */ /* 0x040fe20003f24070 */
[----:B------:R-:W-:Y:S02]  /*1bc0*/  IMAD.MOV R65, RZ, RZ, -R6 ;  /* 0x000000ffff417224 */ /* 0x000fe400078e0a06 */
[--C-:B------:R-:W-:Y:S01]  /*1bd0*/  @!P2 IMAD.IADD R57, R57, 0x1, -R2.reuse ;  /* 0x000000013939a824 */ /* 0x100fe200078e0a02 */
[----:B------:R-:W-:Y:S01]  /*1be0*/  ISETP.GT.U32.AND P2, PT, R2, R67, PT ;  /* 0x000000430200720c */ /* 0x000fe20003f44070 */
[----:B------:R-:W-:Y:S01]  /*1bf0*/  @!P3 IMAD.IADD R61, R61, 0x1, -R2 ;  /* 0x000000013d3db824 */ /* 0x000fe200078e0a02 */
[----:B------:R-:W-:Y:S01]  /*1c00*/  ISETP.GE.AND P3, PT, R22, RZ, PT ;  /* 0x000000ff1600720c */ /* 0x000fe20003f66270 */
[----:B------:R-:W-:Y:S01]  /*1c10*/  @!P0 IMAD.MOV R45, RZ, RZ, -R45 ;  /* 0x000000ffff2d8224 */ /* 0x000fe200078e0a2d */
[----:B------:R-:W-:Y:S01]  /*1c20*/  ISETP.GT.U32.AND P0, PT, R2, R59, PT ;  /* 0x0000003b0200720c */ /* 0x000fe20003f04070 */
[----:B------:R-:W-:-:S04]  /*1c30*/  IMAD.HI.U32 R6, R5, R10, RZ ;  /* 0x0000000a05067227 */ /* 0x000fc800078e00ff */
[C---:B------:R-:W-:Y:S02]  /*1c40*/  IMAD R5, R2.reuse, R65, R8 ;  /* 0x0000004102057224 */ /* 0x040fe400078e0208 */
[----:B------:R-:W-:Y:S01]  /*1c50*/  @!P4 IMAD.MOV R47, RZ, RZ, -R47 ;  /* 0x000000ffff2fc224 */ /* 0x000fe200078e0a2f */
[C---:B------:R-:W-:Y:S01]  /*1c60*/  ISETP.GT.U32.AND P4, PT, R2.reuse, R61, PT ;  /* 0x0000003d0200720c */ /* 0x040fe20003f84070 */
[----:B------:R-:W-:Y:S02]  /*1c70*/  IMAD.MOV R65, RZ, RZ, -R6 ;  /* 0x000000ffff417224 */ /* 0x000fe400078e0a06 */
[----:B------:R-:W-:Y:S01]  /*1c80*/  @!P5 IMAD.MOV R53, RZ, RZ, -R53 ;  /* 0x000000ffff35d224 */ /* 0x000fe200078e0a35 */
[C---:B------:R-:W-:Y:S01]  /*1c90*/  ISETP.GT.U32.AND P5, PT, R2.reuse, R5, PT ;  /* 0x000000050200720c */ /* 0x040fe20003fa4070 */
[----:B------:R-:W-:Y:S02]  /*1ca0*/  IMAD R65, R2, R65, R10 ;  /* 0x0000004102417224 */ /* 0x000fe400078e020a */
[--C-:B------:R-:W-:Y:S01]  /*1cb0*/  @!P1 IMAD.IADD R55, R55, 0x1, -R2.reuse ;  /* 0x0000000137379824 */ /* 0x100fe200078e0a02 */
[----:B------:R-:W-:Y:S01]  /*1cc0*/  ISETP.GE.AND P1, PT, R26, RZ, PT ;  /* 0x000000ff1a00720c */ /* 0x000fe20003f26270 */
[--C-:B------:R-:W-:Y:S01]  /*1cd0*/  @!P2 IMAD.IADD R67, R67, 0x1, -R2.reuse ;  /* 0x000000014343a824 */ /* 0x100fe200078e0a02 */
[C---:B------:R-:W-:Y:S01]  /*1ce0*/  ISETP.GT.U32.AND P2, PT, R2.reuse, R57, PT ;  /* 0x000000390200720c */ /* 0x040fe20003f44070 */
[--C-:B------:R-:W-:Y:S01]  /*1cf0*/  @!P0 IMAD.IADD R59, R59, 0x1, -R2.reuse ;  /* 0x000000013b3b8824 */ /* 0x100fe200078e0a02 */
[----:B------:R-:W-:Y:S01]  /*1d00*/  ISETP.GT.U32.AND P0, PT, R2, R65, PT ;  /* 0x000000410200720c */ /* 0x000fe20003f04070 */
[--C-:B------:R-:W-:Y:S01]  /*1d10*/  @!P4 IMAD.IADD R61, R61, 0x1, -R2.reuse ;  /* 0x000000013d3dc824 */ /* 0x100fe200078e0a02 */
[----:B------:R-:W-:Y:S01]  /*1d20*/  ISETP.GE.AND P4, PT, R28, RZ, PT ;  /* 0x000000ff1c00720c */ /* 0x000fe20003f86270 */
[----:B------:R-:W-:Y:S01]  /*1d30*/  @!P6 IMAD.MOV R43, RZ, RZ, -R43 ;  /* 0x000000ffff2be224 */ /* 0x000fe200078e0a2b */
[----:B------:R-:W-:Y:S01]  /*1d40*/  ISETP.GT.U32.AND P6, PT, R2, R63, PT ;  /* 0x0000003f0200720c */ /* 0x000fe20003fc4070 */
[--C-:B------:R-:W-:Y:S01]  /*1d50*/  @!P5 IMAD.IADD R5, R5, 0x1, -R2.reuse ;  /* 0x000000010505d824 */ /* 0x100fe200078e0a02 */
[----:B------:R-:W-:Y:S01]  /*1d60*/  ISETP.GE.AND P5, PT, R12, RZ, PT ;  /* 0x000000ff0c00720c */ /* 0x000fe20003fa6270 */
[----:B------:R-:W-:Y:S01]  /*1d70*/  @!P3 IMAD.MOV R51, RZ, RZ, -R51 ;  /* 0x000000ffff33b224 */ /* 0x000fe200078e0a33 */
[C---:B------:R-:W-:Y:S01]  /*1d80*/  ISETP.GT.U32.AND P3, PT, R2.reuse, R67, PT ;  /* 0x000000430200720c */ /* 0x040fe20003f64070 */
[----:B------:R-:W-:Y:S01]  /*1d90*/  @!P1 IMAD.MOV R55, RZ, RZ, -R55 ;  /* 0x000000ffff379224 */ /* 0x000fe200078e0a37 */
[----:B------:R-:W-:Y:S01]  /*1da0*/  ISETP.GT.U32.AND P1, PT, R2, R5, PT ;  /* 0x000000050200720c */ /* 0x000fe20003f24070 */
[--C-:B------:R-:W-:Y:S01]  /*1db0*/  @!P2 IMAD.IADD R57, R57, 0x1, -R2.reuse ;  /* 0x000000013939a824 */ /* 0x100fe200078e0a02 */
[----:B------:R-:W-:Y:S01]  /*1dc0*/  ISETP.GE.AND P2, PT, R16, RZ, PT ;  /* 0x000000ff1000720c */ /* 0x000fe20003f46270 */
[----:B------:R-:W-:Y:S01]  /*1dd0*/  @!P0 IMAD.IADD R65, R65, 0x1, -R2 ;  /* 0x0000000141418824 */ /* 0x000fe200078e0a02 */
[----:B------:R-:W-:Y:S01]  /*1de0*/  ISETP.GE.AND P0, PT, R14, RZ, PT ;  /* 0x000000ff0e00720c */ /* 0x000fe20003f06270 */
[----:B------:R-:W-:-:S02]  /*1df0*/  @!P4 IMAD.MOV R57, RZ, RZ, -R57 ;  /* 0x000000ffff39c224 */ /* 0x000fc400078e0a39 */
[----:B------:R-:W-:Y:S01]  /*1e00*/  IMAD.SHL.U32 R6, R98, 0x8, RZ ;  /* 0x0000000862067824 */ /* 0x000fe200078e00ff */
[----:B------:R-:W-:Y:S01]  /*1e10*/  ISETP.GT.U32.AND P4, PT, R2, R65, PT ;  /* 0x000000410200720c */ /* 0x000fe20003f84070 */
[--C-:B------:R-:W-:Y:S01]  /*1e20*/  @!P6 IMAD.IADD R63, R63, 0x1, -R2.reuse ;  /* 0x000000013f3fe824 */ /* 0x100fe200078e0a02 */
[----:B------:R-:W-:Y:S01]  /*1e30*/  ISETP.GE.AND P6, PT, R30, RZ, PT ;  /* 0x000000ff1e00720c */ /* 0x000fe20003fc6270 */
[--C-:B------:R-:W-:Y:S01]  /*1e40*/  @!P3 IMAD.IADD R67, R67, 0x1, -R2.reuse ;  /* 0x000000014343b824 */ /* 0x100fe200078e0a02 */
[----:B------:R-:W-:Y:S01]  /*1e50*/  ISETP.GE.AND P3, PT, R32, RZ, PT ;  /* 0x000000ff2000720c */ /* 0x000fe20003f66270 */
[----:B------:R-:W-:Y:S01]  /*1e60*/  @!P1 IMAD.IADD R5, R5, 0x1, -R2 ;  /* 0x0000000105059824 */ /* 0x000fe200078e0a02 */
[----:B------:R-:W-:Y:S01]  /*1e70*/  ISETP.GE.AND P1, PT, R34, RZ, PT ;  /* 0x000000ff2200720c */ /* 0x000fe20003f26270 */
[----:B------:R-:W-:Y:S01]  /*1e80*/  @!P5 IMAD.MOV R63, RZ, RZ, -R63 ;  /* 0x000000ffff3fd224 */ /* 0x000fe200078e0a3f */
[----:B------:R-:W-:Y:S01]  /*1e90*/  LOP3.LUT R8, R6, 0x30, RZ, 0xc0, !PT ;  /* 0x0000003006087812 */ /* 0x000fe200078ec0ff */
[----:B------:R-:W-:-:S02]  /*1ea0*/  IMAD.SHL.U32 R6, R98, 0x2, RZ ;  /* 0x0000000262067824 */ /* 0x000fc400078e00ff */
[----:B------:R-:W-:Y:S02]  /*1eb0*/  @!P2 IMAD.MOV R67, RZ, RZ, -R67 ;  /* 0x000000ffff43a224 */ /* 0x000fe400078e0a43 */
[----:B------:R-:W-:Y:S01]  /*1ec0*/  @!P4 IMAD.IADD R65, R65, 0x1, -R2 ;  /* 0x000000014141c824 */ /* 0x000fe200078e0a02 */
[----:B------:R-:W-:Y:S01]  /*1ed0*/  ISETP.NE.AND P4, PT, R49, RZ, PT ;  /* 0x000000ff3100720c */ /* 0x000fe20003f85270 */
[----:B------:R-:W-:Y:S01]  /*1ee0*/  IMAD R71, R69, 0x40, R8 ;  /* 0x0000004045477824 */ /* 0x000fe200078e0208 */
[----:B------:R-:W-:Y:S01]  /*1ef0*/  LOP3.LUT R2, RZ, R49, RZ, 0x33, !PT ;  /* 0x00000031ff027212 */ /* 0x000fe200078e33ff */
[----:B------:R-:W-:Y:S01]  /*1f00*/  IMAD.MOV.U32 R49, RZ, RZ, R5 ;  /* 0x000000ffff317224 */ /* 0x000fe200078e0005 */
[--C-:B------:R-:W-:Y:S01]  /*1f10*/  LOP3.LUT R73, R73, 0x30, R6.reuse, 0x78, !PT ;  /* 0x0000003049497812 */ /* 0x100fe200078e7806 */
[----:B------:R-:W-:Y:S01]  /*1f20*/  @!P6 IMAD.MOV R59, RZ, RZ, -R59 ;  /* 0x000000ffff3be224 */ /* 0x000fe200078e0a3b */
[--C-:B------:R-:W-:Y:S01]  /*1f30*/  LOP3.LUT R101, R101, 0x1fe, R6.reuse, 0x78, !PT ;  /* 0x000001fe65657812 */ /* 0x100fe200078e7806 */
[----:B------:R-:W-:Y:S01]  /*1f40*/  @!P3 IMAD.MOV R61, RZ, RZ, -R61 ;  /* 0x000000ffff3db224 */ /* 0x000fe200078e0a3d */
[----:B------:R-:W-:Y:S01]  /*1f50*/  LOP3.LUT R108, R71, 0x10, R6, 0x78, !PT ;  /* 0x00000010476c7812 */ /* 0x000fe200078e7806 */
[----:B------:R-:W-:Y:S01]  /*1f60*/  @!P0 IMAD.MOV R49, RZ, RZ, -R49 ;  /* 0x000000ffff318224 */ /* 0x000fe200078e0a31 */
[----:B------:R-:W1:Y:S01]  /*1f70*/  LDC R6, c[0x0][0x3b0] ;  /* 0x0000ec00ff067b82 */ /* 0x000e620000000800 */
[----:B------:R-:W-:Y:S01]  /*1f80*/  @!P1 IMAD.MOV R65, RZ, RZ, -R65 ;  /* 0x000000ffff419224 */ /* 0x000fe200078e0a41 */
[----:B------:R-:W-:Y:S01]  /*1f90*/  SEL R5, R2, R3, !P4 ;  /* 0x0000000302057207 */ /* 0x000fe20006000000 */
[----:B0-----:R-:W-:Y:S01]  /*1fa0*/  IMAD R4, R4, UR6, RZ ;  /* 0x0000000604047c24 */ /* 0x001fe2000f8e02ff */
[----:B------:R-:W-:Y:S01]  /*1fb0*/  SEL R7, R2, R7, !P4 ;  /* 0x0000000702077207 */ /* 0x000fe20006000000 */
[----:B------:R-:W-:Y:S01]  /*1fc0*/  IMAD.U32 R102, R102, 0x20, R73 ;  /* 0x0000002066667824 */ /* 0x000fe200078e0049 */
[C---:B------:R-:W-:Y:S01]  /*1fd0*/  SEL R9, R2.reuse, R9, !P4 ;  /* 0x0000000902097207 */ /* 0x040fe20006000000 */
[----:B------:R-:W-:Y:S01]  /*1fe0*/  USHF.R.S32.HI UR6, URZ, 0x1f, UR4 ;  /* 0x0000001fff067899 */ /* 0x000fe20008011404 */
[C---:B------:R-:W-:Y:S01]  /*1ff0*/  SEL R11, R2.reuse, R11, !P4 ;  /* 0x0000000b020b7207 */ /* 0x040fe20006000000 */
[----:B------:R-:W0:Y:S01]  /*2000*/  LDC R8, c[0x0][0x3a8] ;  /* 0x0000ea00ff087b82 */ /* 0x000e220000000800 */
[C---:B------:R-:W-:Y:S01]  /*2010*/  SEL R13, R2.reuse, R13, !P4 ;  /* 0x0000000d020d7207 */ /* 0x040fe20006000000 */
[----:B------:R-:W-:Y:S01]  /*2020*/  ULEA.HI UR6, UR6, UR4, URZ, 0x6 ;  /* 0x0000000406067291 */ /* 0x000fe2000f8f30ff */
[----:B------:R-:W-:-:S02]  /*2030*/  SEL R15, R2, R15, !P4 ;  /* 0x0000000f020f7207 */ /* 0x000fc40006000000 */
[C---:B------:R-:W-:Y:S01]  /*2040*/  SEL R17, R2.reuse, R17, !P4 ;  /* 0x0000001102117207 */ /* 0x040fe20006000000 */
[----:B------:R-:W-:Y:S01]  /*2050*/  USHF.R.S32.HI UR6, URZ, 0x6, UR6 ;  /* 0x00000006ff067899 */ /* 0x000fe20008011406 */
[C---:B------:R-:W-:Y:S02]  /*2060*/  SEL R19, R2.reuse, R19, !P4 ;  /* 0x0000001302137207 */ /* 0x040fe40006000000 */
[C---:B------:R-:W-:Y:S02]  /*2070*/  SEL R21, R2.reuse, R21, !P4 ;  /* 0x0000001502157207 */ /* 0x040fe40006000000 */
[C---:B------:R-:W-:Y:S02]  /*2080*/  SEL R23, R2.reuse, R23, !P4 ;  /* 0x0000001702177207 */ /* 0x040fe40006000000 */
[C---:B------:R-:W-:Y:S02]  /*2090*/  SEL R25, R2.reuse, R25, !P4 ;  /* 0x0000001902197207 */ /* 0x040fe40006000000 */
[C---:B------:R-:W-:Y:S01]  /*20a0*/  SEL R27, R2.reuse, R27, !P4 ;  /* 0x0000001b021b7207 */ /* 0x040fe20006000000 */
[-C--:B-1----:R-:W-:Y:S01]  /*20b0*/  IMAD R5, R5, R6.reuse, RZ ;  /* 0x0000000605057224 */ /* 0x082fe200078e02ff */
[C---:B------:R-:W-:Y:S01]  /*20c0*/  SEL R29, R2.reuse, R29, !P4 ;  /* 0x0000001d021d7207 */ /* 0x040fe20006000000 */
[-C--:B------:R-:W-:Y:S01]  /*20d0*/  IMAD R139, R7, R6.reuse, RZ ;  /* 0x00000006078b7224 */ /* 0x080fe200078e02ff */
        /* <DEDUP_REMOVED lines=36> */
[----:B------:R-:W-:Y:S01]  /*2320*/  SEL R67, R2, R67, !P4 ;  /* 0x0000004302437207 */ /* 0x000fe20006000000 */
[-C--:B------:R-:W-:Y:S01]  /*2330*/  IMAD R45, R45, R6.reuse, RZ ;  /* 0x000000062d2d7224 */ /* 0x080fe200078e02ff */
[----:B------:R-:W1:Y:S01]  /*2340*/  LDC.64 R2, c[0x0][0x388] ;  /* 0x0000e200ff027b82 */ /* 0x000e620000000a00 */
[-C--:B------:R-:W-:Y:S01]  /*2350*/  IMAD R47, R47, R6.reuse, RZ ;  /* 0x000000062f2f7224 */ /* 0x080fe200078e02ff */
[----:B------:R-:W-:Y:S01]  /*2360*/  LOP3.LUT R108, R108, 0x200, R99, 0xf8, !PT ;  /* 0x000002006c6c7812 */ /* 0x000fe200078ef863 */
[-C--:B------:R-:W-:Y:S01]  /*2370*/  IMAD R51, R51, R6.reuse, RZ ;  /* 0x0000000633337224 */ /* 0x080fe200078e02ff */
[----:B------:R-:W-:Y:S01]  /*2380*/  LOP3.LUT R110, R101, 0x40, RZ, 0x3c, !PT ;  /* 0x00000040656e7812 */ /* 0x000fe200078e3cff */
[-C--:B------:R-:W-:Y:S01]  /*2390*/  IMAD R53, R53, R6.reuse, RZ ;  /* 0x0000000635357224 */ /* 0x080fe200078e02ff */
[----:B------:R-:W-:Y:S01]  /*23a0*/  LOP3.LUT R106, R102, 0x40, RZ, 0x3c, !PT ;  /* 0x00000040666a7812 */ /* 0x000fe200078e3cff */
[-C--:B------:R-:W-:Y:S01]  /*23b0*/  IMAD R55, R55, R6.reuse, RZ ;  /* 0x0000000637377224 */ /* 0x080fe200078e02ff */
[----:B------:R-:W-:Y:S01]  /*23c0*/  LOP3.LUT R104, R108, 0x20, RZ, 0x3c, !PT ;  /* 0x000000206c687812 */ /* 0x000fe200078e3cff */
[----:B------:R-:W-:-:S02]  /*23d0*/  IMAD R57, R57, R6, RZ ;  /* 0x0000000639397224 */ /* 0x000fc400078e02ff */
[-C--:B------:R-:W-:Y:S02]  /*23e0*/  IMAD R59, R59, R6.reuse, RZ ;  /* 0x000000063b3b7224 */ /* 0x080fe400078e02ff */
[-C--:B------:R-:W-:Y:S02]  /*23f0*/  IMAD R61, R61, R6.reuse, RZ ;  /* 0x000000063d3d7224 */ /* 0x080fe400078e02ff */
[-C--:B------:R-:W-:Y:S02]  /*2400*/  IMAD R63, R63, R6.reuse, RZ ;  /* 0x000000063f3f7224 */ /* 0x080fe400078e02ff */
[-C--:B------:R-:W-:Y:S02]  /*2410*/  IMAD R49, R49, R6.reuse, RZ ;  /* 0x0000000631317224 */ /* 0x080fe400078e02ff */
[-C--:B------:R-:W-:Y:S02]  /*2420*/  IMAD R10, R65, R6.reuse, RZ ;  /* 0x00000006410a7224 */ /* 0x080fe400078e02ff */
[----:B------:R-:W-:-:S02]  /*2430*/  IMAD R12, R67, R6, RZ ;  /* 0x00000006430c7224 */ /* 0x000fc400078e02ff */
[----:B------:R-:W2:Y:S01]  /*2440*/  LDC.64 R6, c[0x0][0x380] ;  /* 0x0000e000ff067b82 */ /* 0x000ea20000000a00 */
[----:B-1----:R-:W-:Y:S01]  /*2450*/  LEA R134, P5, R5, R2, 0x1 ;  /* 0x0000000205867211 */ /* 0x002fe200078a08ff */
[----:B0-----:R-:W-:Y:S01]  /*2460*/  IMAD R103, R103, R8, RZ ;  /* 0x0000000867677224 */ /* 0x001fe200078e02ff */
[----:B------:R-:W-:Y:S01]  /*2470*/  LEA R138, P4, R139, R2, 0x1 ;  /* 0x000000028b8a7211 */ /* 0x000fe200078808ff */
[----:B------:R-:W-:Y:S01]  /*2480*/  IMAD R105, R105, R8, RZ ;  /* 0x0000000869697224 */ /* 0x000fe200078e02ff */
[----:B------:R-:W-:Y:S01]  /*2490*/  LEA R136, P3, R9, R2, 0x1 ;  /* 0x0000000209887211 */ /* 0x000fe200078608ff */
[----:B------:R-:W-:Y:S01]  /*24a0*/  IMAD R107, R107, R8, RZ ;  /* 0x000000086b6b7224 */ /* 0x000fe200078e02ff */
[----:B------:R-:W-:Y:S01]  /*24b0*/  LEA R130, P2, R11, R2, 0x1 ;  /* 0x000000020b827211 */ /* 0x000fe200078408ff */
[----:B------:R-:W-:Y:S01]  /*24c0*/  IMAD R109, R109, R8, RZ ;  /* 0x000000086d6d7224 */ /* 0x000fe200078e02ff */
[----:B------:R-:W-:Y:S01]  /*24d0*/  LEA R140, P1, R13, R2, 0x1 ;  /* 0x000000020d8c7211 */ /* 0x000fe200078208ff */
[-C--:B------:R-:W-:Y:S01]  /*24e0*/  IMAD R111, R111, R8.reuse, RZ ;  /* 0x000000086f6f7224 */ /* 0x080fe200078e02ff */
[-C--:B------:R-:W-:Y:S01]  /*24f0*/  LEA.HI.X.SX32 R135, R5, R3.reuse, 0x1, P5 ;  /* 0x0000000305877211 */ /* 0x080fe200028f0eff */
[-C--:B------:R-:W-:Y:S01]  /*2500*/  IMAD R113, R113, R8.reuse, RZ ;  /* 0x0000000871717224 */ /* 0x080fe200078e02ff */
[-C--:B------:R-:W-:Y:S01]  /*2510*/  LEA.HI.X.SX32 R139, R139, R3.reuse, 0x1, P4 ;  /* 0x000000038b8b7211 */ /* 0x080fe200020f0eff */
[-C--:B------:R-:W-:Y:S01]  /*2520*/  IMAD R117, R117, R8.reuse, RZ ;  /* 0x0000000875757224 */ /* 0x080fe200078e02ff */
[-C--:B------:R-:W-:Y:S01]  /*2530*/  LEA.HI.X.SX32 R137, R9, R3.reuse, 0x1, P3 ;  /* 0x0000000309897211 */ /* 0x080fe200018f0eff */
[----:B------:R-:W-:Y:S01]  /*2540*/  IMAD.SHL.U32 R119, R8, 0x40, RZ ;  /* 0x0000004008777824 */ /* 0x000fe200078e00ff */
[----:B------:R-:W-:Y:S01]  /*2550*/  LEA.HI.X.SX32 R131, R11, R3, 0x1, P2 ;  /* 0x000000030b837211 */ /* 0x000fe200010f0eff */
[----:B------:R-:W-:Y:S01]  /*2560*/  IMAD R121, R95, R8, RZ ;  /* 0x000000085f797224 */ /* 0x000fe200078e02ff */
[----:B------:R-:W-:-:S02]  /*2570*/  LEA R128, P0, R15, R2, 0x1 ;  /* 0x000000020f807211 */ /* 0x000fc400078008ff */
[-C--:B------:R-:W-:Y:S02]  /*2580*/  LEA R132, P6, R17, R2.reuse, 0x1 ;  /* 0x0000000211847211 */ /* 0x080fe400078c08ff */
[-C--:B------:R-:W-:Y:S02]  /*2590*/  LEA R124, P5, R19, R2.reuse, 0x1 ;  /* 0x00000002137c7211 */ /* 0x080fe400078a08ff */
[-C--:B------:R-:W-:Y:S02]  /*25a0*/  LEA R126, P4, R21, R2.reuse, 0x1 ;  /* 0x00000002157e7211 */ /* 0x080fe400078808ff */
[-C--:B------:R-:W-:Y:S02]  /*25b0*/  LEA R88, P3, R23, R2.reuse, 0x1 ;  /* 0x0000000217587211 */ /* 0x080fe400078608ff */
[----:B------:R-:W-:Y:S02]  /*25c0*/  LEA R90, P2, R25, R2, 0x1 ;  /* 0x00000002195a7211 */ /* 0x000fe400078408ff */
[----:B------:R-:W-:-:S02]  /*25d0*/  LEA.HI.X.SX32 R141, R13, R3, 0x1, P1 ;  /* 0x000000030d8d7211 */ /* 0x000fc400008f0eff */
[----:B------:R-:W-:Y:S02]  /*25e0*/  LEA R86, P1, R27, R2, 0x1 ;  /* 0x000000021b567211 */ /* 0x000fe400078208ff */
[-C--:B------:R-:W-:Y:S02]  /*25f0*/  LEA.HI.X.SX32 R129, R15, R3.reuse, 0x1, P0 ;  /* 0x000000030f817211 */ /* 0x080fe400000f0eff */
[-C--:B------:R-:W-:Y:S02]  /*2600*/  LEA.HI.X.SX32 R133, R17, R3.reuse, 0x1, P6 ;  /* 0x0000000311857211 */ /* 0x080fe400030f0eff */
[-C--:B------:R-:W-:Y:S02]  /*2610*/  LEA.HI.X.SX32 R125, R19, R3.reuse, 0x1, P5 ;  /* 0x00000003137d7211 */ /* 0x080fe400028f0eff */
[-C--:B------:R-:W-:Y:S02]  /*2620*/  LEA.HI.X.SX32 R127, R21, R3.reuse, 0x1, P4 ;  /* 0x00000003157f7211 */ /* 0x080fe400020f0eff */
[----:B------:R-:W-:-:S02]  /*2630*/  LEA.HI.X.SX32 R89, R23, R3, 0x1, P3 ;  /* 0x0000000317597211 */ /* 0x000fc400018f0eff */
[----:B------:R-:W-:Y:S02]  /*2640*/  LEA.HI.X.SX32 R91, R25, R3, 0x1, P2 ;  /* 0x00000003195b7211 */ /* 0x000fe400010f0eff */
[-C--:B------:R-:W-:Y:S02]  /*2650*/  LEA R92, P0, R29, R2.reuse, 0x1 ;  /* 0x000000021d5c7211 */ /* 0x080fe400078008ff */
[-C--:B------:R-:W-:Y:S02]  /*2660*/  LEA R84, P6, R31, R2.reuse, 0x1 ;  /* 0x000000021f547211 */ /* 0x080fe400078c08ff */
[-C--:B------:R-:W-:Y:S02]  /*2670*/  LEA R80, P5, R33, R2.reuse, 0x1 ;  /* 0x0000000221507211 */ /* 0x080fe400078a08ff */
[-C--:B------:R-:W-:Y:S02]  /*2680*/  LEA R82, P4, R35, R2.reuse, 0x1 ;  /* 0x0000000223527211 */ /* 0x080fe400078808ff */
[----:B------:R-:W-:-:S02]  /*2690*/  LEA R78, P3, R37, R2, 0x1 ;  /* 0x00000002254e7211 */ /* 0x000fc400078608ff */
[-C--:B------:R-:W-:Y:S02]  /*26a0*/  LEA R74, P2, R39, R2.reuse, 0x1 ;  /* 0x00000002274a7211 */ /* 0x080fe400078408ff */
[-C--:B------:R-:W-:Y:S02]  /*26b0*/  LEA.HI.X.SX32 R87, R27, R3.reuse, 0x1, P1 ;  /* 0x000000031b577211 */ /* 0x080fe400008f0eff */
[----:B------:R-:W-:Y:S02]  /*26c0*/  LEA R76, P1, R41, R2, 0x1 ;  /* 0x00000002294c7211 */ /* 0x000fe400078208ff */
[-C--:B------:R-:W-:Y:S02]  /*26d0*/  LEA.HI.X.SX32 R93, R29, R3.reuse, 0x1, P0 ;  /* 0x000000031d5d7211 */ /* 0x080fe400000f0eff */
[----:B------:R-:W-:Y:S02]  /*26e0*/  CS2R R28, SRZ ;  /* 0x00000000001c7805 */ /* 0x000fe4000001ff00 */
[----:B------:R-:W-:-:S02]  /*26f0*/  LEA.HI.X.SX32 R85, R31, R3, 0x1, P6 ;  /* 0x000000031f557211 */ /* 0x000fc400030f0eff */
[----:B------:R-:W-:Y:S02]  /*2700*/  CS2R R30, SRZ ;  /* 0x00000000001e7805 */ /* 0x000fe4000001ff00 */
[-C--:B------:R-:W-:Y:S02]  /*2710*/  LEA.HI.X.SX32 R81, R33, R3.reuse, 0x1, P5 ;  /* 0x0000000321517211 */ /* 0x080fe400028f0eff */
[----:B------:R-:W-:Y:S02]  /*2720*/  CS2R R32, SRZ ;  /* 0x0000000000207805 */ /* 0x000fe4000001ff00 */
[-C--:B------:R-:W-:Y:S02]  /*2730*/  LEA.HI.X.SX32 R83, R35, R3.reuse, 0x1, P4 ;  /* 0x0000000323537211 */ /* 0x080fe400020f0eff */
[----:B------:R-:W-:Y:S02]  /*2740*/  CS2R R34, SRZ ;  /* 0x0000000000227805 */ /* 0x000fe4000001ff00 */
        /* <DEDUP_REMOVED lines=11> */
[----:B------:R-:W-:Y:S02]  /*2800*/  LEA.HI.X.SX32 R65, R45, R3, 0x1, P6 ;  /* 0x000000032d417211 */ /* 0x000fe400030f0eff */
[----:B------:R-:W-:-:S02]  /*2810*/  CS2R R44, SRZ ;  /* 0x00000000002c7805 */ /* 0x000fc4000001ff00 */
[-C--:B------:R-:W-:Y:S02]  /*2820*/  LEA.HI.X.SX32 R67, R47, R3.reuse, 0x1, P5 ;  /* 0x000000032f437211 */ /* 0x080fe400028f0eff */
[----:B------:R-:W-:Y:S02]  /*2830*/  CS2R R46, SRZ ;  /* 0x00000000002e7805 */ /* 0x000fe4000001ff00 */
[-C--:B------:R-:W-:Y:S02]  /*2840*/  LEA.HI.X.SX32 R69, R51, R3.reuse, 0x1, P4 ;  /* 0x0000000333457211 */ /* 0x080fe400020f0eff */
[-C--:B------:R-:W-:Y:S02]  /*2850*/  LEA.HI.X.SX32 R71, R53, R3.reuse, 0x1, P3 ;  /* 0x0000000335477211 */ /* 0x080fe400018f0eff */
[----:B------:R-:W-:Y:S02]  /*2860*/  LEA.HI.X.SX32 R55, R55, R3, 0x1, P2 ;  /* 0x0000000337377211 */ /* 0x000fe400010f0eff */
[----:B------:R-:W-:-:S02]  /*2870*/  LEA R58, P0, R59, R2, 0x1 ;  /* 0x000000023b3a7211 */ /* 0x000fc400078008ff */
[-C--:B------:R-:W-:Y:S02]  /*2880*/  LEA R60, P6, R61, R2.reuse, 0x1 ;  /* 0x000000023d3c7211 */ /* 0x080fe400078c08ff */
[-C--:B------:R-:W-:Y:S02]  /*2890*/  LEA R62, P5, R63, R2.reuse, 0x1 ;  /* 0x000000023f3e7211 */ /* 0x080fe400078a08ff */
[-C--:B------:R-:W-:Y:S02]  /*28a0*/  LEA R48, P4, R49, R2.reuse, 0x1 ;  /* 0x0000000231307211 */ /* 0x080fe400078808ff */
[-C--:B------:R-:W-:Y:S02]  /*28b0*/  LEA R50, P3, R10, R2.reuse, 0x1 ;  /* 0x000000020a327211 */ /* 0x080fe400078608ff */
[----:B------:R-:W-:Y:S02]  /*28c0*/  LEA R52, P2, R12, R2, 0x1 ;  /* 0x000000020c347211 */ /* 0x000fe400078408ff */
[----:B------:R-:W-:-:S02]  /*28d0*/  LEA.HI.X.SX32 R57, R57, R3, 0x1, P1 ;  /* 0x0000000339397211 */ /* 0x000fc400008f0eff */
[----:B--2---:R-:W-:Y:S02]  /*28e0*/  LEA R2, P1, R4, R6, 0x1 ;  /* 0x0000000604027211 */ /* 0x004fe400078208ff */
[-C--:B------:R-:W-:Y:S02]  /*28f0*/  LEA.HI.X.SX32 R59, R59, R3.reuse, 0x1, P0 ;  /* 0x000000033b3b7211 */ /* 0x080fe400000f0eff */
[-C--:B------:R-:W-:Y:S02]  /*2900*/  LEA.HI.X.SX32 R61, R61, R3.reuse, 0x1, P6 ;  /* 0x000000033d3d7211 */ /* 0x080fe400030f0eff */
[-C--:B------:R-:W-:Y:S02]  /*2910*/  LEA.HI.X.SX32 R63, R63, R3.reuse, 0x1, P5 ;  /* 0x000000033f3f7211 */ /* 0x080fe400028f0eff */
[-C--:B------:R-:W-:Y:S02]  /*2920*/  LEA.HI.X.SX32 R49, R49, R3.reuse, 0x1, P4 ;  /* 0x0000000331317211 */ /* 0x080fe400020f0eff */
[----:B------:R-:W-:-:S02]  /*2930*/  LEA.HI.X.SX32 R51, R10, R3, 0x1, P3 ;  /* 0x000000030a337211 */ /* 0x000fc400018f0eff */
[----:B------:R-:W-:Y:S02]  /*2940*/  LEA.HI.X.SX32 R53, R12, R3, 0x1, P2 ;  /* 0x000000030c357211 */ /* 0x000fe400010f0eff */
[----:B------:R-:W-:Y:S02]  /*2950*/  LEA.HI.X.SX32 R3, R4, R7, 0x1, P1 ;  /* 0x0000000704037211 */ /* 0x000fe400008f0eff */
[----:B------:R-:W-:Y:S02]  /*2960*/  CS2R R4, SRZ ;  /* 0x0000000000047805 */ /* 0x000fe4000001ff00 */
[----:B------:R-:W-:-:S07]  /*2970*/  CS2R R6, SRZ ;  /* 0x0000000000067805 */ /* 0x000fce000001ff00 */
.L_x_2:
[----:B------:R-:W-:Y:S01]  /*2980*/  LOP3.LUT R8, R95, 0x8, RZ, 0xfc, !PT ;  /* 0x000000085f087812 */ /* 0x000fe200078efcff */
[--C-:B------:R-:W-:Y:S01]  /*2990*/  IMAD.WIDE R26, R121, 0x2, R2.reuse ;  /* 0x00000002791a7825 */ /* 0x100fe200078e0202 */
[----:B------:R-:W-:Y:S02]  /*29a0*/  ISETP.GE.AND P6, PT, R95, UR7, PT ;  /* 0x000000075f007c0c */ /* 0x000fe4000bfc6270 */
[----:B------:R-:W-:Y:S01]  /*29b0*/  ISETP.GE.AND P0, PT, R8, UR7, PT ;  /* 0x0000000708007c0c */ /* 0x000fe2000bf06270 */
[----:B------:R-:W-:Y:S01]  /*29c0*/  IMAD.WIDE R24, R117, 0x2, R2 ;  /* 0x0000000275187825 */ /* 0x000fe200078e0202 */
[C---:B------:R-:W-:Y:S02]  /*29d0*/  LOP3.LUT R8, R95.reuse, 0x20, RZ, 0xfc, !PT ;  /* 0x000000205f087812 */ /* 0x040fe400078efcff */
[C---:B------:R-:W-:Y:S02]  /*29e0*/  LOP3.LUT R10, R95.reuse, 0x18, RZ, 0xfc, !PT ;  /* 0x000000185f0a7812 */ /* 0x040fe400078efcff */
[----:B------:R-:W-:-:S02]  /*29f0*/  LOP3.LUT R9, R95, 0x10, RZ, 0xfc, !PT ;  /* 0x000000105f097812 */ /* 0x000fc400078efcff */
[----:B------:R-:W-:Y:S02]  /*2a00*/  ISETP.GE.AND P3, PT, R8, UR7, PT ;  /* 0x0000000708007c0c */ /* 0x000fe4000bf66270 */
[----:B------:R-:W-:Y:S02]  /*2a10*/  PRMT R8, RZ, 0x7610, R8 ;  /* 0x00007610ff087816 */ /* 0x000fe40000000008 */
[----:B------:R-:W-:Y:S02]  /*2a20*/  ISETP.GE.AND P2, PT, R10, UR7, PT ;  /* 0x000000070a007c0c */ /* 0x000fe4000bf46270 */
[----:B------:R-:W-:Y:S02]  /*2a30*/  ISETP.GE.AND P1, PT, R9, UR7, PT ;  /* 0x0000000709007c0c */ /* 0x000fe4000bf26270 */
[C---:B------:R-:W-:Y:S01]  /*2a40*/  LOP3.LUT R12, R95.reuse, 0x28, RZ, 0xfc, !PT ;  /* 0x000000285f0c7812 */ /* 0x040fe200078efcff */
[----:B------:R0:W2:Y:S01]  /*2a50*/  @!P6 LDG.E.U16 R8, desc[UR8][R26.64] ;  /* 0x000000081a08e981 */ /* 0x0000a2000c1e1500 */
[----:B------:R-:W-:-:S02]  /*2a60*/  LOP3.LUT R9, R95, 0x30, RZ, 0xfc, !PT ;  /* 0x000000305f097812 */ /* 0x000fc400078efcff */
[----:B------:R-:W-:Y:S02]  /*2a70*/  LOP3.LUT R11, R95, 0x38, RZ, 0xfc, !PT ;  /* 0x000000385f0b7812 */ /* 0x000fe400078efcff */
[----:B------:R-:W-:Y:S02]  /*2a80*/  ISETP.GE.AND P4, PT, R12, UR7, PT ;  /* 0x000000070c007c0c */ /* 0x000fe4000bf86270 */
[----:B------:R-:W-:Y:S02]  /*2a90*/  ISETP.GE.AND P5, PT, R9, UR7, PT ;  /* 0x0000000709007c0c */ /* 0x000fe4000bfa6270 */
[----:B------:R-:W-:Y:S01]  /*2aa0*/  ISETP.GE.AND P6, PT, R11, UR7, PT ;  /* 0x000000070b007c0c */ /* 0x000fe2000bfc6270 */
[----:B------:R-:W-:Y:S01]  /*2ab0*/  IMAD.WIDE R36, R111, 0x2, R2 ;  /* 0x000000026f247825 */ /* 0x000fe200078e0202 */
[----:B------:R-:W-:Y:S02]  /*2ac0*/  PRMT R14, RZ, 0x7610, R14 ;  /* 0x00007610ff0e7816 */ /* 0x000fe4000000000e */
[----:B------:R-:W-:Y:S01]  /*2ad0*/  PRMT R10, RZ, 0x7610, R10 ;  /* 0x00007610ff0a7816 */ /* 0x000fe2000000000a */
[----:B------:R-:W-:Y:S01]  /*2ae0*/  IMAD.WIDE R42, R113, 0x2, R2 ;  /* 0x00000002712a7825 */ /* 0x000fe200078e0202 */
[----:B------:R-:W-:-:S02]  /*2af0*/  PRMT R18, RZ, 0x7610, R18 ;  /* 0x00007610ff127816 */ /* 0x000fc40000000012 */
[----:B------:R-:W-:Y:S01]  /*2b00*/  PRMT R12, RZ, 0x7610, R12 ;  /* 0x00007610ff0c7816 */ /* 0x000fe2000000000c */
[----:B------:R1:W3:Y:S01]  /*2b10*/  @!P2 LDG.E.U16 R14, desc[UR8][R36.64] ;  /* 0x00000008240ea981 */ /* 0x0002e2000c1e1500 */
[----:B------:R-:W-:Y:S01]  /*2b20*/  PRMT R16, RZ, 0x7610, R16 ;  /* 0x00007610ff107816 */ /* 0x000fe20000000010 */
[----:B------:R-:W-:Y:S01]  /*2b30*/  IMAD.WIDE R22, R109, 0x2, R2 ;  /* 0x000000026d167825 */ /* 0x000fe200078e0202 */
[----:B------:R-:W-:Y:S01]  /*2b40*/  PRMT R20, RZ, 0x7610, R20 ;  /* 0x00007610ff147816 */ /* 0x000fe20000000014 */
[----:B------:R-:W4:Y:S01]  /*2b50*/  @!P0 LDG.E.U16 R10, desc[UR8][R24.64] ;  /* 0x00000008180a8981 */ /* 0x000f22000c1e1500 */
[----:B0-----:R-:W-:Y:S01]  /*2b60*/  PRMT R26, RZ, 0x7610, R26 ;  /* 0x00007610ff1a7816 */ /* 0x001fe2000000001a */
[--C-:B------:R-:W-:Y:S02]  /*2b70*/  IMAD.WIDE R38, R107, 0x2, R2.reuse ;  /* 0x000000026b267825 */ /* 0x100fe400078e0202 */
[----:B------:R-:W5:Y:S02]  /*2b80*/  @!P1 LDG.E.U16 R18, desc[UR8][R42.64] ;  /* 0x000000082a129981 */ /* 0x000f64000c1e1500 */
[----:B------:R-:W-:-:S02]  /*2b90*/  IMAD.WIDE R40, R105, 0x2, R2 ;  /* 0x0000000269287825 */ /* 0x000fc400078e0202 */
[----:B------:R-:W5:Y:S02]  /*2ba0*/  @!P3 LDG.E.U16 R12, desc[UR8][R22.64] ;  /* 0x00000008160cb981 */ /* 0x000f64000c1e1500 */
[----:B-1----:R-:W-:Y:S02]  /*2bb0*/  IMAD.WIDE R36, R103, 0x2, R2 ;  /* 0x0000000267247825 */ /* 0x002fe400078e0202 */
[----:B------:R0:W5:Y:S04]  /*2bc0*/  @!P4 LDG.E.U16 R16, desc[UR8][R38.64] ;  /* 0x000000082610c981 */ /* 0x000168000c1e1500 */
[----:B------:R1:W5:Y:S04]  /*2bd0*/  @!P5 LDG.E.U16 R20, desc[UR8][R40.64] ;  /* 0x000000082814d981 */ /* 0x000368000c1e1500 */
[----:B------:R1:W5:Y:S01]  /*2be0*/  @!P6 LDG.E.U16 R26, desc[UR8][R36.64] ;  /* 0x00000008241ae981 */ /* 0x000362000c1e1500 */
[----:B------:R-:W-:Y:S01]  /*2bf0*/  BAR.SYNC.DEFER_BLOCKING 0x0 ;  /* 0x0000000000007b1d */ /* 0x000fe20000010000 */
[----:B------:R-:W-:Y:S01]  /*2c00*/  ISETP.GE.AND P0, PT, R0, UR7, PT ;  /* 0x0000000700007c0c */ /* 0x000fe2000bf06270 */
[----:B0-----:R-:W-:Y:S01]  /*2c10*/  IMAD.WIDE R38, R115, 0x2, R52 ;  /* 0x0000000273267825 */ /* 0x001fe200078e0234 */
[----:B------:R-:W-:-:S02]  /*2c20*/  PRMT R24, RZ, 0x7610, R24 ;  /* 0x00007610ff187816 */ /* 0x000fc40000000018 */
[----:B------:R-:W-:Y:S01]  /*2c30*/  PRMT R9, RZ, 0x7610, R9 ;  /* 0x00007610ff097816 */ /* 0x000fe20000000009 */
[----:B------:R-:W-:Y:S01]  /*2c40*/  IMAD.WIDE R42, R115, 0x2, R50 ;  /* 0x00000002732a7825 */ /* 0x000fe200078e0232 */
[----:B------:R-:W-:-:S03]  /*2c50*/  PRMT R22, RZ, 0x7610, R22 ;  /* 0x00007610ff167816 */ /* 0x000fc60000000016 */
[C---:B-1----:R-:W-:Y:S01]  /*2c60*/  IMAD.WIDE R40, R115.reuse, 0x2, R48 ;  /* 0x0000000273287825 */ /* 0x042fe200078e0230 */
[----:B------:R-:W-:Y:S02]  /*2c70*/  PRMT R36, RZ, 0x7610, R36 ;  /* 0x00007610ff247816 */ /* 0x000fe40000000024 */
[----:B------:R-:W-:Y:S01]  /*2c80*/  PRMT R13, RZ, 0x7610, R13 ;  /* 0x00007610ff0d7816 */ /* 0x000fe2000000000d */
[----:B------:R-:W-:Y:S01]  /*2c90*/  IMAD.WIDE R144, R115, 0x2, R60 ;  /* 0x0000000273907825 */ /* 0x000fe200078e023c */
[----:B------:R-:W-:-:S03]  /*2ca0*/  PRMT R15, RZ, 0x7610, R15 ;  /* 0x00007610ff0f7816 */ /* 0x000fc6000000000f */
[C---:B------:R-:W-:Y:S01]  /*2cb0*/  IMAD.WIDE R142, R115.reuse, 0x2, R58 ;  /* 0x00000002738e7825 */ /* 0x040fe200078e023a */
[----:B------:R0:W5:Y:S04]  /*2cc0*/  @!P0 LDG.E.U16 R24, desc[UR8][R38.64] ;  /* 0x0000000826188981 */ /* 0x000168000c1e1500 */
[----:B------:R1:W5:Y:S04]  /*2cd0*/  @!P0 LDG.E.U16 R9, desc[UR8][R42.64] ;  /* 0x000000082a098981 */ /* 0x000368000c1e1500 */
[----:B------:R1:W5:Y:S01]  /*2ce0*/  @!P0 LDG.E.U16 R22, desc[UR8][R40.64] ;  /* 0x0000000828168981 */ /* 0x000362000c1e1500 */
[----:B0-----:R-:W-:Y:S01]  /*2cf0*/  PRMT R38, RZ, 0x7610, R38 ;  /* 0x00007610ff267816 */ /* 0x001fe20000000026 */
[C---:B------:R-:W-:Y:S01]  /*2d00*/  IMAD.WIDE R146, R115.reuse, 0x2, R62 ;  /* 0x0000000273927825 */ /* 0x040fe200078e023e */
[----:B------:R-:W-:Y:S01]  /*2d10*/  PRMT R11, RZ, 0x7610, R11 ;  /* 0x00007610ff0b7816 */ /* 0x000fe2000000000b */
[----:B------:R0:W5:Y:S02]  /*2d20*/  @!P0 LDG.E.U16 R36, desc[UR8][R144.64] ;  /* 0x0000000890248981 */ /* 0x000164000c1e1500 */
[C---:B-1----:R-:W-:Y:S01]  /*2d30*/  IMAD.WIDE R42, R115.reuse, 0x2, R56 ;  /* 0x00000002732a7825 */ /* 0x042fe200078e0238 */
[----:B------:R-:W-:Y:S01]  /*2d40*/  PRMT R17, RZ, 0x7610, R17 ;  /* 0x00007610ff117816 */ /* 0x000fe20000000011 */
[----:B------:R1:W5:Y:S02]  /*2d50*/  @!P0 LDG.E.U16 R13, desc[UR8][R142.64] ;  /* 0x000000088e0d8981 */ /* 0x000364000c1e1500 */
[C---:B------:R-:W-:Y:S01]  /*2d60*/  IMAD.WIDE R40, R115.reuse, 0x2, R54 ;  /* 0x0000000273287825 */ /* 0x040fe200078e0236 */
[----:B------:R-:W-:Y:S01]  /*2d70*/  PRMT R114, RZ, 0x7610, R114 ;  /* 0x00007610ff727816 */ /* 0x000fe20000000072 */
[----:B------:R1:W5:Y:S01]  /*2d80*/  @!P0 LDG.E.U16 R38, desc[UR8][R42.64] ;  /* 0x000000082a268981 */ /* 0x000362000c1e1500 */
[----:B------:R-:W-:Y:S01]  /*2d90*/  PRMT R19, RZ, 0x7610, R19 ;  /* 0x00007610ff137816 */ /* 0x000fe20000000013 */
[C---:B0-----:R-:W-:Y:S01]  /*2da0*/  IMAD.WIDE R144, R115.reuse, 0x2, R68 ;  /* 0x0000000273907825 */ /* 0x041fe200078e0244 */
[----:B------:R-:W-:Y:S01]  /*2db0*/  PRMT R116, RZ, 0x7610, R116 ;  /* 0x00007610ff747816 */ /* 0x000fe20000000074 */
[----:B------:R0:W5:Y:S02]  /*2dc0*/  @!P0 LDG.E.U16 R15, desc[UR8][R40.64] ;  /* 0x00000008280f8981 */ /* 0x000164000c1e1500 */
[C---:B-1----:R-:W-:Y:S01]  /*2dd0*/  IMAD.WIDE R142, R115.reuse, 0x2, R66 ;  /* 0x00000002738e7825 */ /* 0x042fe200078e0242 */
[----:B------:R-:W-:Y:S01]  /*2de0*/  PRMT R112, RZ, 0x7610, R112 ;  /* 0x00007610ff707816 */ /* 0x000fe20000000070 */
[----:B------:R1:W5:Y:S02]  /*2df0*/  @!P0 LDG.E.U16 R11, desc[UR8][R146.64] ;  /* 0x00000008920b8981 */ /* 0x000364000c1e1500 */
[C---:B------:R-:W-:Y:S01]  /*2e00*/  IMAD.WIDE R42, R115.reuse, 0x2, R64 ;  /* 0x00000002732a7825 */ /* 0x040fe200078e0240 */
[----:B------:R-:W-:Y:S01]  /*2e10*/  PRMT R118, RZ, 0x7610, R118 ;  /* 0x00007610ff767816 */ /* 0x000fe20000000076 */
[----:B------:R1:W5:Y:S02]  /*2e20*/  @!P0 LDG.E.U16 R17, desc[UR8][R144.64] ;  /* 0x0000000890118981 */ /* 0x000364000c1e1500 */
[C---:B0-----:R-:W-:Y:S01]  /*2e30*/  IMAD.WIDE R40, R115.reuse, 0x2, R72 ;  /* 0x0000000273287825 */ /* 0x041fe200078e0248 */
[----:B------:R-:W-:Y:S01]  /*2e40*/  PRMT R23, RZ, 0x7610, R23 ;  /* 0x00007610ff177816 */ /* 0x000fe20000000017 */
[----:B------:R0:W5:Y:S01]  /*2e50*/  @!P0 LDG.E.U16 R114, desc[UR8][R142.64] ;  /* 0x000000088e728981 */ /* 0x000162000c1e1500 */
[----:B------:R-:W-:Y:S01]  /*2e60*/  PRMT R120, RZ, 0x7610, R120 ;  /* 0x00007610ff787816 */ /* 0x000fe20000000078 */
[C---:B-1----:R-:W-:Y:S01]  /*2e70*/  IMAD.WIDE R146, R115.reuse, 0x2, R70 ;  /* 0x0000000273927825 */ /* 0x042fe200078e0246 */
[----:B------:R-:W-:Y:S01]  /*2e80*/  PRMT R25, RZ, 0x7610, R25 ;  /* 0x00007610ff197816 */ /* 0x000fe20000000019 */
[----:B------:R1:W5:Y:S02]  /*2e90*/  @!P0 LDG.E.U16 R19, desc[UR8][R42.64] ;  /* 0x000000082a138981 */ /* 0x000364000c1e1500 */
[----:B------:R-:W-:-:S02]  /*2ea0*/  IMAD.WIDE R144, R115, 0x2, R74 ;  /* 0x0000000273907825 */ /* 0x000fc400078e024a */
[----:B------:R1:W5:Y:S02]  /*2eb0*/  @!P0 LDG.E.U16 R116, desc[UR8][R40.64] ;  /* 0x0000000828748981 */ /* 0x000364000c1e1500 */
        /* <DEDUP_REMOVED lines=13> */
[----:B-1----:R-:W-:-:S02]  /*2f90*/  IMAD.WIDE R144, R115, 0x2, R92 ;  /* 0x0000000273907825 */ /* 0x002fc400078e025c */
[----:B------:R1:W5:Y:S02]  /*2fa0*/  @!P0 LDG.E.U16 R25, desc[UR8][R40.64] ;  /* 0x0000000828198981 */ /* 0x000364000c1e1500 */
[C---:B------:R-:W-:Y:S01]  /*2fb0*/  IMAD.WIDE R142, R115.reuse, 0x2, R86 ;  /* 0x00000002738e7825 */ /* 0x040fe200078e0256 */
[----:B------:R-:W-:Y:S01]  /*2fc0*/  PRMT R122, RZ, 0x7610, R122 ;  /* 0x00007610ff7a7816 */ /* 0x000fe2000000007a */
[----:B------:R1:W5:Y:S02]  /*2fd0*/  @!P0 LDG.E.U16 R21, desc[UR8][R146.64] ;  /* 0x0000000892158981 */ /* 0x000364000c1e1500 */
[C---:B0-----:R-:W-:Y:S01]  /*2fe0*/  IMAD.WIDE R42, R115.reuse, 0x2, R90 ;  /* 0x00000002732a7825 */ /* 0x041fe200078e025a */
[----:B------:R-:W-:Y:S01]  /*2ff0*/  PRMT R152, RZ, 0x7610, R152 ;  /* 0x00007610ff987816 */ /* 0x000fe20000000098 */
[----:B------:R0:W5:Y:S02]  /*3000*/  @!P0 LDG.E.U16 R27, desc[UR8][R144.64] ;  /* 0x00000008901b8981 */ /* 0x000164000c1e1500 */
[C---:B-1----:R-:W-:Y:S01]  /*3010*/  IMAD.WIDE R40, R115.reuse, 0x2, R88 ;  /* 0x0000000273287825 */ /* 0x042fe200078e0258 */
[----:B------:R-:W-:Y:S01]  /*3020*/  PRMT R154, RZ, 0x7610, R154 ;  /* 0x00007610ff9a7816 */ /* 0x000fe2000000009a */
[----:B------:R1:W5:Y:S01]  /*3030*/  @!P0 LDG.E.U16 R148, desc[UR8][R142.64] ;  /* 0x000000088e948981 */ /* 0x000362000c1e1500 */
[----:B------:R-:W-:Y:S01]  /*3040*/  PRMT R156, RZ, 0x7610, R156 ;  /* 0x00007610ff9c7816 */ /* 0x000fe2000000009c */
[C---:B------:R-:W-:Y:S01]  /*3050*/  IMAD.WIDE R146, R115.reuse, 0x2, R84 ;  /* 0x0000000273927825 */ /* 0x040fe200078e0254 */
[----:B------:R-:W-:Y:S01]  /*3060*/  PRMT R158, RZ, 0x7610, R158 ;  /* 0x00007610ff9e7816 */ /* 0x000fe2000000009e */
[----:B------:R1:W5:Y:S02]  /*3070*/  @!P0 LDG.E.U16 R37, desc[UR8][R42.64] ;  /* 0x000000082a258981 */ /* 0x000364000c1e1500 */
[----:B0-----:R-:W-:-:S02]  /*3080*/  IMAD.WIDE R144, R115, 0x2, R124 ;  /* 0x0000000273907825 */ /* 0x001fc400078e027c */
        /* <DEDUP_REMOVED lines=16> */
[C---:B0-----:R-:W-:Y:S02]  /*3190*/  IMAD.WIDE R142, R115.reuse, 0x2, R140 ;  /* 0x00000002738e7825 */ /* 0x041fe400078e028c */
[----:B------:R-:W5:Y:S02]  /*31a0*/  @!P0 LDG.E.U16 R39, desc[UR8][R146.64] ;  /* 0x0000000892278981 */ /* 0x000f64000c1e1500 */
[C---:B-1----:R-:W-:Y:S02]  /*31b0*/  IMAD.WIDE R42, R115.reuse, 0x2, R134 ;  /* 0x00000002732a7825 */ /* 0x042fe400078e0286 */
[----:B------:R-:W5:Y:S02]  /*31c0*/  @!P0 LDG.E.U16 R149, desc[UR8][R144.64] ;  /* 0x0000000890958981 */ /* 0x000f64000c1e1500 */
[----:B------:R-:W-:-:S02]  /*31d0*/  IMAD.WIDE R40, R115, 0x2, R136 ;  /* 0x0000000273287825 */ /* 0x000fc400078e0288 */
[----:B------:R-:W5:Y:S04]  /*31e0*/  @!P0 LDG.E.U16 R151, desc[UR8][R142.64] ;  /* 0x000000088e978981 */ /* 0x000f68000c1e1500 */
[----:B------:R-:W5:Y:S04]  /*31f0*/  @!P0 LDG.E.U16 R153, desc[UR8][R40.64] ;  /* 0x0000000828998981 */ /* 0x000f68000c1e1500 */
[----:B------:R-:W5:Y:S04]  /*3200*/  @!P0 LDG.E.U16 R155, desc[UR8][R42.64] ;  /* 0x000000082a9b8981 */ /* 0x000f68000c1e1500 */
[----:B--2---:R-:W-:Y:S04]  /*3210*/  STS.U16 [R101+UR5+0x4000], R8 ;  /* 0x0040000865007988 */ /* 0x004fe80008000405 */
[----:B---3--:R-:W-:Y:S04]  /*3220*/  STS.U16 [R101+UR5+0x4600], R14 ;  /* 0x0046000e65007988 */ /* 0x008fe80008000405 */
[----:B----4-:R-:W-:Y:S04]  /*3230*/  STS.U16 [R101+UR5+0x4200], R10 ;  /* 0x0042000a65007988 */ /* 0x010fe80008000405 */
[----:B-----5:R-:W-:Y:S04]  /*3240*/  STS.U16 [R101+UR5+0x4400], R18 ;  /* 0x0044001265007988 */ /* 0x020fe80008000405 */
[----:B------:R-:W-:Y:S04]  /*3250*/  STS.U16 [R101+UR5+0x4800], R12 ;  /* 0x0048000c65007988 */ /* 0x000fe80008000405 */
[----:B------:R-:W-:Y:S04]  /*3260*/  STS.U16 [R101+UR5+0x4a00], R16 ;  /* 0x004a001065007988 */ /* 0x000fe80008000405 */
[----:B------:R-:W-:Y:S04]  /*3270*/  STS.U16 [R101+UR5+0x4c00], R20 ;  /* 0x004c001465007988 */ /* 0x000fe80008000405 */
[----:B------:R-:W-:Y:S04]  /*3280*/  STS.U16 [R101+UR5+0x4e00], R26 ;  /* 0x004e001a65007988 */ /* 0x000fe80008000405 */
[----:B------:R-:W-:Y:S04]  /*3290*/  STS.U16 [R101+UR5], R24 ;  /* 0x0000001865007988 */ /* 0x000fe80008000405 */
[----:B------:R-:W-:Y:S04]  /*32a0*/  STS.U16 [R101+UR5+0x400], R22 ;  /* 0x0004001665007988 */ /* 0x000fe80008000405 */
        /* <DEDUP_REMOVED lines=29> */
[----:B------:R-:W-:Y:S01]  /*3480*/  STS.U16 [R110+UR5+0x3e00], R155 ;  /* 0x003e009b6e007988 */ /* 0x000fe20008000405 */
[----:B------:R-:W-:Y:S06]  /*3490*/  BAR.SYNC.DEFER_BLOCKING 0x0 ;  /* 0x0000000000007b1d */ /* 0x000fec0000010000 */
[----:B------:R-:W-:Y:S04]  /*34a0*/  LDSM.16.MT88.4 R40, [R108+UR5+0x4000] ;  /* 0x004000056c28783b */ /* 0x000fe80008004200 */
[----:B------:R-:W0:Y:S04]  /*34b0*/  LDSM.16.M88.4 R20, [R102+UR5] ;  /* 0x000000056614783b */ /* 0x000e280008000200 */
[----:B------:R-:W1:Y:S04]  /*34c0*/  LDSM.16.M88.4 R12, [R102+UR5+0x2000] ;  /* 0x00200005660c783b */ /* 0x000e680008000200 */
[----:B------:R-:W2:Y:S04]  /*34d0*/  LDSM.16.MT88.4 R8, [R104+UR5+0x4000] ;  /* 0x004000056808783b */ /* 0x000ea80008004200 */
[----:B------:R-:W3:Y:S04]  /*34e0*/  LDSM.16.MT88.4 R24, [R108+UR5+0x4400] ;  /* 0x004400056c18783b */ /* 0x000ee80008004200 */
[----:B------:R-:W4:Y:S01]  /*34f0*/  LDSM.16.MT88.4 R16, [R104+UR5+0x4400] ;  /* 0x004400056810783b */ /* 0x000f220008004200 */
[C---:B0-----:R-:W-:Y:S03]  /*3500*/  HMMA.16816.F32.BF16 R36, R40.reuse, R20, R28 ;  /* 0x000000142824723c */ /* 0x041fe6000004181c */
[----:B------:R-:W-:Y:S05]  /*3510*/  LDSM.16.MT88.4 R28, [R108+UR5+0x4800] ;  /* 0x004800056c1c783b */ /* 0x000fea0008004200 */
[----:B-1----:R-:W-:Y:S08]  /*3520*/  HMMA.16816.F32.BF16 R40, R40, R12, R32 ;  /* 0x0000000c2828723c */ /* 0x002ff00000041820 */
[C---:B--2---:R-:W-:Y:S01]  /*3530*/  HMMA.16816.F32.BF16 R32, R8.reuse, R20, R4 ;  /* 0x000000140820723c */ /* 0x044fe20000041804 */
[----:B------:R-:W0:Y:S07]  /*3540*/  LDSM.16.M88.4 R4, [R106+UR5] ;  /* 0x000000056a04783b */ /* 0x000e2e0008000200 */
[----:B------:R-:W-:Y:S01]  /*3550*/  HMMA.16816.F32.BF16 R44, R8, R12, R44 ;  /* 0x0000000c082c723c */ /* 0x000fe2000004182c */
[----:B------:R-:W1:Y:S07]  /*3560*/  LDSM.16.M88.4 R8, [R106+UR5+0x2000] ;  /* 0x002000056a08783b */ /* 0x000e6e0008000200 */
[C---:B---3--:R-:W-:Y:S08]  /*3570*/  HMMA.16816.F32.BF16 R36, R24.reuse, R22, R36 ;  /* 0x000000161824723c */ /* 0x048ff00000041824 */
[-C--:B------:R-:W-:Y:S01]  /*3580*/  HMMA.16816.F32.BF16 R40, R24, R14.reuse, R40 ;  /* 0x0000000e1828723c */ /* 0x080fe20000041828 */
[----:B------:R-:W2:Y:S07]  /*3590*/  LDSM.16.MT88.4 R24, [R104+UR5+0x4800] ;  /* 0x004800056818783b */ /* 0x000eae0008004200 */
[C---:B----4-:R-:W-:Y:S01]  /*35a0*/  HMMA.16816.F32.BF16 R44, R16.reuse, R14, R44 ;  /* 0x0000000e102c723c */ /* 0x050fe2000004182c */
[----:B------:R-:W3:Y:S07]  /*35b0*/  LDSM.16.MT88.4 R12, [R108+UR5+0x4c00] ;  /* 0x004c00056c0c783b */ /* 0x000eee0008004200 */
[----:B------:R-:W-:Y:S01]  /*35c0*/  HMMA.16816.F32.BF16 R32, R16, R22, R32 ;  /* 0x000000161020723c */ /* 0x000fe20000041820 */
[----:B------:R-:W4:Y:S07]  /*35d0*/  LDSM.16.MT88.4 R16, [R104+UR5+0x4c00] ;  /* 0x004c00056810783b */ /* 0x000f2e0008004200 */
[C---:B0-----:R-:W-:Y:S08]  /*35e0*/  HMMA.16816.F32.BF16 R36, R28.reuse, R4, R36 ;  /* 0x000000041c24723c */ /* 0x041ff00000041824 */
[----:B-1----:R-:W-:Y:S08]  /*35f0*/  HMMA.16816.F32.BF16 R40, R28, R8, R40 ;  /* 0x000000081c28723c */ /* 0x002ff00000041828 */
[C---:B--2---:R-:W-:Y:S08]  /*3600*/  HMMA.16816.F32.BF16 R20, R24.reuse, R4, R32 ;  /* 0x000000041814723c */ /* 0x044ff00000041820 */
[----:B------:R-:W-:Y:S01]  /*3610*/  HMMA.16816.F32.BF16 R44, R24, R8, R44 ;  /* 0x00000008182c723c */ /* 0x000fe2000004182c */
[----:B------:R-:W-:-:S07]  /*3620*/  UIADD3 UR6, UPT, UPT, UR6, -0x1, URZ ;  /* 0xffffffff06067890 */ /* 0x000fce000fffe0ff */
[----:B---3--:R-:W-:Y:S01]  /*3630*/  HMMA.16816.F32.BF16 R28, R12, R6, R36 ;  /* 0x000000060c1c723c */ /* 0x008fe20000041824 */
[----:B------:R-:W-:-:S07]  /*3640*/  UISETP.NE.U32.AND UP0, UPT, UR6, URZ, UPT ;  /* 0x000000ff0600728c */ /* 0x000fce000bf05070 */
[----:B------:R-:W-:Y:S08]  /*3650*/  HMMA.16816.F32.BF16 R32, R12, R10, R40 ;  /* 0x0000000a0c20723c */ /* 0x000ff00000041828 */
[C---:B----4-:R-:W-:Y:S08]  /*3660*/  HMMA.16816.F32.BF16 R4, R16.reuse, R6, R20 ;  /* 0x000000061004723c */ /* 0x050ff00000041814 */
[----:B------:R-:W-:Y:S01]  /*3670*/  HMMA.16816.F32.BF16 R44, R16, R10, R44 ;  /* 0x0000000a102c723c */ /* 0x000fe2000004182c */
[----:B------:R-:W-:Y:S01]  /*3680*/  IMAD.WIDE R134, R123, 0x2, R134 ;  /* 0x000000027b867825 */ /* 0x000fe200078e0286 */
[----:B------:R-:W-:-:S03]  /*3690*/  UIADD3 UR7, UPT, UPT, UR7, -0x40, URZ ;  /* 0xffffffc007077890 */ /* 0x000fc6000fffe0ff */
[----:B------:R-:W-:-:S04]  /*36a0*/  IMAD.WIDE R138, R123, 0x2, R138 ;  /* 0x000000027b8a7825 */ /* 0x000fc800078e028a */
        /* <DEDUP_REMOVED lines=30> */
[----:B------:R-:W-:Y:S01]  /*3890*/  IMAD.WIDE R2, R119, 0x2, R2 ;  /* 0x0000000277027825 */ /* 0x000fe200078e0202 */
[----:B------:R-:W-:Y:S06]  /*38a0*/  BRA.U UP0, `(.L_x_2) ;  /* 0xfffffff100347547 */ /* 0x000fec000b83ffff */
[----:B------:R-:W-:Y:S02]  /*38b0*/  F2FP.BF16.F32.PACK_AB R7, R47, R7 ;  /* 0x000000072f07723e */ /* 0x000fe400000010ff */
[----:B------:R-:W-:Y:S02]  /*38c0*/  F2FP.BF16.F32.PACK_AB R6, R46, R6 ;  /* 0x000000062e06723e */ /* 0x000fe400000010ff */
[----:B------:R-:W-:Y:S02]  /*38d0*/  F2FP.BF16.F32.PACK_AB R5, R45, R5 ;  /* 0x000000052d05723e */ /* 0x000fe400000010ff */
[----:B------:R-:W-:Y:S02]  /*38e0*/  F2FP.BF16.F32.PACK_AB R4, R44, R4 ;  /* 0x000000042c04723e */ /* 0x000fe400000010ff */
[----:B------:R-:W-:Y:S02]  /*38f0*/  F2FP.BF16.F32.PACK_AB R31, R35, R31 ;  /* 0x0000001f231f723e */ /* 0x000fe400000010ff */
[----:B------:R-:W-:-:S02]  /*3900*/  F2FP.BF16.F32.PACK_AB R30, R34, R30 ;  /* 0x0000001e221e723e */ /* 0x000fc400000010ff */
[----:B------:R-:W-:Y:S02]  /*3910*/  F2FP.BF16.F32.PACK_AB R29, R33, R29 ;  /* 0x0000001d211d723e */ /* 0x000fe400000010ff */
[----:B------:R-:W-:-:S07]  /*3920*/  F2FP.BF16.F32.PACK_AB R28, R32, R28 ;  /* 0x0000001c201c723e */ /* 0x000fce00000010ff */
.L_x_1:
[----:B------:R-:W-:Y:S01]  /*3930*/  BAR.SYNC.DEFER_BLOCKING 0x0 ;  /* 0x0000000000007b1d */ /* 0x000fe20000010000 */
[----:B------:R-:W-:Y:S01]  /*3940*/  LOP3.LUT R99, R99, 0x60, RZ, 0xc0, !PT ;  /* 0x0000006063637812 */ /* 0x000fe200078ec0ff */
[C---:B------:R-:W-:Y:S01]  /*3950*/  IMAD.SHL.U32 R2, R98.reuse, 0x100, RZ ;  /* 0x0000010062027824 */ /* 0x040fe200078e00ff */
[----:B------:R-:W-:Y:S02]  /*3960*/  LOP3.LUT R98, R98, 0x1c, RZ, 0xc0, !PT ;  /* 0x0000001c62627812 */ /* 0x000fe400078ec0ff */
[----:B------:R-:W-:Y:S01]  /*3970*/  SHF.R.U32.HI R96, RZ, 0x1, R96 ;  /* 0x00000001ff607819 */ /* 0x000fe20000011660 */
[----:B------:R-:W-:Y:S01]  /*3980*/  IMAD R99, R94, 0x8, R99 ;  /* 0x000000085e637824 */ /* 0x000fe200078e0263 */
[----:B------:R-:W-:Y:S01]  /*3990*/  LOP3.LUT R3, R2, 0x1800, RZ, 0xc0, !PT ;  /* 0x0000180002037812 */ /* 0x000fe200078ec0ff */
[----:B------:R-:W0:Y:S01]  /*39a0*/  LDC R41, c[0x0][0x3b8] ;  /* 0x0000ee00ff297b82 */ /* 0x000e220000000800 */
[----:B------:R-:W1:Y:S01]  /*39b0*/  LDCU.128 UR12, c[0x0][0x390] ;  /* 0x00007200ff0c77ac */ /* 0x000e620008000c00 */
[----:B------:R-:W-:Y:S01]  /*39c0*/  IMAD.IADD R98, R98, 0x1, R99 ;  /* 0x0000000162627824 */ /* 0x000fe200078e0263 */
[----:B------:R-:W-:Y:S01]  /*39d0*/  LOP3.LUT R15, R100, 0x68, R95, 0xfe, !PT ;  /* 0x00000068640f7812 */ /* 0x000fe200078efe5f */
[----:B------:R-:W-:Y:S01]  /*39e0*/  IMAD R3, R0, 0x4, R3 ;  /* 0x0000000400037824 */ /* 0x000fe200078e0203 */
[----:B------:R-:W2:Y:S01]  /*39f0*/  LDCU UR4, c[0x0][0x3b4] ;  /* 0x00007680ff0477ac */ /* 0x000ea20008000800 */
[----:B------:R-:W-:-:S02]  /*3a00*/  LOP3.LUT R0, R100, R95, RZ, 0xfc, !PT ;  /* 0x0000005f64007212 */ /* 0x000fc400078efcff */
[C---:B------:R-:W-:Y:S02]  /*3a10*/  LOP3.LUT R2, R98.reuse, 0x20, RZ, 0x3c, !PT ;  /* 0x0000002062027812 */ /* 0x040fe400078e3cff */
[C---:B------:R-:W-:Y:S02]  /*3a20*/  LOP3.LUT R8, R98.reuse, 0x40, RZ, 0x3c, !PT ;  /* 0x0000004062087812 */ /* 0x040fe400078e3cff */
[----:B------:R-:W-:Y:S02]  /*3a30*/  LOP3.LUT R9, R98, 0x60, RZ, 0x3c, !PT ;  /* 0x0000006062097812 */ /* 0x000fe400078e3cff */
[----:B------:R-:W-:Y:S01]  /*3a40*/  LOP3.LUT R96, R3, R96, RZ, 0x3c, !PT ;  /* 0x0000006003607212 */ /* 0x000fe200078e3cff */
[----:B------:R-:W-:Y:S01]  /*3a50*/  STS [R98+UR5], R28 ;  /* 0x0000001c62007988 */ /* 0x000fe20008000805 */
[C-C-:B------:R-:W-:Y:S02]  /*3a60*/  LOP3.LUT R3, R100.reuse, 0x70, R95.reuse, 0xfe, !PT ;  /* 0x0000007064037812 */ /* 0x140fe400078efe5f */
[C---:B-1----:R-:W-:Y:S01]  /*3a70*/  ISETP.GE.AND P0, PT, R97.reuse, UR14, PT ;  /* 0x0000000e61007c0c */ /* 0x042fe2000bf06270 */
[----:B------:R-:W-:Y:S01]  /*3a80*/  STS [R98+UR5+0x80], R29 ;  /* 0x0000801d62007988 */ /* 0x000fe20008000805 */
[----:B------:R-:W-:Y:S01]  /*3a90*/  LOP3.LUT R13, R100, 0x60, R95, 0xfe, !PT ;  /* 0x00000060640d7812 */ /* 0x000fe200078efe5f */
[----:B--2---:R-:W-:-:S02]  /*3aa0*/  IMAD R97, R97, UR4, RZ ;  /* 0x0000000461617c24 */ /* 0x004fc4000f8e02ff */
[----:B------:R-:W-:Y:S01]  /*3ab0*/  STS [R2+UR5+0x800], R30 ;  /* 0x0008001e02007988 */ /* 0x000fe20008000805 */
[C---:B------:R-:W-:Y:S01]  /*3ac0*/  ISETP.LT.AND P2, PT, R0.reuse, UR15, !P0 ;  /* 0x0000000f00007c0c */ /* 0x040fe2000c741270 */
[----:B0-----:R-:W-:Y:S01]  /*3ad0*/  IMAD R20, R0, R41, RZ ;  /* 0x0000002900147224 */ /* 0x001fe200078e02ff */
[C-C-:B------:R-:W-:Y:S01]  /*3ae0*/  LOP3.LUT R12, R100.reuse, 0x58, R95.reuse, 0xfe, !PT ;  /* 0x00000058640c7812 */ /* 0x140fe200078efe5f */
[----:B------:R-:W-:Y:S01]  /*3af0*/  STS [R2+UR5+0x880], R31 ;  /* 0x0008801f02007988 */ /* 0x000fe20008000805 */
[C-C-:B------:R-:W-:Y:S02]  /*3b00*/  LOP3.LUT R16, R100.reuse, 0x50, R95.reuse, 0xfe, !PT ;  /* 0x0000005064107812 */ /* 0x140fe400078efe5f */
[C-C-:B------:R-:W-:Y:S01]  /*3b10*/  LOP3.LUT R17, R100.reuse, 0x48, R95.reuse, 0xfe, !PT ;  /* 0x0000004864117812 */ /* 0x140fe200078efe5f */
[----:B------:R-:W-:Y:S01]  /*3b20*/  STS [R8+UR5+0x1000], R4 ;  /* 0x0010000408007988 */ /* 0x000fe20008000805 */
[C-C-:B------:R-:W-:Y:S02]  /*3b30*/  LOP3.LUT R18, R100.reuse, 0x40, R95.reuse, 0xfe, !PT ;  /* 0x0000004064127812 */ /* 0x140fe400078efe5f */
[C-C-:B------:R-:W-:Y:S01]  /*3b40*/  LOP3.LUT R14, R100.reuse, 0x78, R95.reuse, 0xfe, !PT ;  /* 0x00000078640e7812 */ /* 0x140fe200078efe5f */
[----:B------:R-:W-:Y:S01]  /*3b50*/  STS [R8+UR5+0x1080], R5 ;  /* 0x0010800508007988 */ /* 0x000fe20008000805 */
[----:B------:R-:W-:-:S02]  /*3b60*/  LOP3.LUT R19, R100, 0x38, R95, 0xfe, !PT ;  /* 0x0000003864137812 */ /* 0x000fc400078efe5f */
[C-C-:B------:R-:W-:Y:S01]  /*3b70*/  LOP3.LUT R11, R100.reuse, 0x30, R95.reuse, 0xfe, !PT ;  /* 0x00000030640b7812 */ /* 0x140fe200078efe5f */
[----:B------:R-:W-:Y:S01]  /*3b80*/  STS [R9+UR5+0x1800], R6 ;  /* 0x0018000609007988 */ /* 0x000fe20008000805 */
[C-C-:B------:R-:W-:Y:S02]  /*3b90*/  LOP3.LUT R10, R100.reuse, 0x28, R95.reuse, 0xfe, !PT ;  /* 0x00000028640a7812 */ /* 0x140fe400078efe5f */
[----:B------:R-:W-:Y:S01]  /*3ba0*/  LOP3.LUT R0, R100, 0x10, R95, 0xfe, !PT ;  /* 0x0000001064007812 */ /* 0x000fe200078efe5f */
[----:B------:R0:W-:Y:S01]  /*3bb0*/  STS [R9+UR5+0x1880], R7 ;  /* 0x0018800709007988 */ /* 0x0001e20008000805 */
[----:B------:R-:W-:Y:S01]  /*3bc0*/  BAR.SYNC.DEFER_BLOCKING 0x0 ;  /* 0x0000000000007b1d */ /* 0x000fe20000010000 */
[----:B------:R-:W-:-:S04]  /*3bd0*/  LEA R39, P1, R97, UR12, 0x1 ;  /* 0x0000000c61277c11 */ /* 0x000fc8000f8208ff */
[----:B------:R-:W-:Y:S02]  /*3be0*/  LEA.HI.X.SX32 R97, R97, UR13, 0x1, P1 ;  /* 0x0000000d61617c11 */ /* 0x000fe400088f0eff */
[C-C-:B0-----:R-:W-:Y:S02]  /*3bf0*/  LOP3.LUT R9, R100.reuse, 0x20, R95.reuse, 0xfe, !PT ;  /* 0x0000002064097812 */ /* 0x141fe400078efe5f */
[C-C-:B------:R-:W-:Y:S02]  /*3c00*/  LOP3.LUT R7, R100.reuse, 0x18, R95.reuse, 0xfe, !PT ;  /* 0x0000001864077812 */ /* 0x140fe400078efe5f */
[----:B------:R-:W-:Y:S02]  /*3c10*/  LOP3.LUT R95, R100, 0x8, R95, 0xfe, !PT ;  /* 0x00000008645f7812 */ /* 0x000fe400078efe5f */
[----:B------:R-:W-:Y:S01]  /*3c20*/  LEA R2, P3, R20, R39, 0x1 ;  /* 0x0000002714027211 */ /* 0x000fe200078608ff */
[-C--:B------:R-:W-:Y:S01]  /*3c30*/  IMAD R21, R7, R41.reuse, RZ ;  /* 0x0000002907157224 */ /* 0x080fe200078e02ff */
[C---:B------:R-:W-:Y:S01]  /*3c40*/  ISETP.LT.AND P4, PT, R95.reuse, UR15, !P0 ;  /* 0x0000000f5f007c0c */ /* 0x040fe2000c781270 */
[----:B------:R-:W-:Y:S01]  /*3c50*/  IMAD R5, R95, R41, RZ ;  /* 0x000000295f057224 */ /* 0x000fe200078e02ff */
[----:B------:R-:W-:-:S02]  /*3c60*/  ISETP.LT.AND P1, PT, R3, UR15, !P0 ;  /* 0x0000000f03007c0c */ /* 0x000fc4000c721270 */
[----:B------:R-:W-:Y:S01]  /*3c70*/  LEA.HI.X.SX32 R3, R20, R97, 0x1, P3 ;  /* 0x0000006114037211 */ /* 0x000fe200018f0eff */
[----:B------:R-:W-:Y:S01]  /*3c80*/  IMAD R20, R41, 0x40, R20 ;  /* 0x0000004029147824 */ /* 0x000fe200078e0214 */
[C---:B------:R-:W-:Y:S01]  /*3c90*/  ISETP.LT.AND P3, PT, R0.reuse, UR15, !P0 ;  /* 0x0000000f00007c0c */ /* 0x040fe2000c761270 */
[----:B------:R-:W-:Y:S01]  /*3ca0*/  IMAD R0, R0, R41, RZ ;  /* 0x0000002900007224 */ /* 0x000fe200078e02ff */
[C---:B------:R-:W-:Y:S01]  /*3cb0*/  LEA R4, P5, R5.reuse, R39, 0x1 ;  /* 0x0000002705047211 */ /* 0x040fe200078a08ff */
[----:B------:R-:W0:Y:S03]  /*3cc0*/  LDS R23, [R96+UR5] ;  /* 0x0000000560177984 */ /* 0x000e260008000800 */
[----:B------:R-:W-:Y:S01]  /*3cd0*/  LEA.HI.X.SX32 R5, R5, R97, 0x1, P5 ;  /* 0x0000006105057211 */ /* 0x000fe200028f0eff */
[----:B------:R-:W1:Y:S01]  /*3ce0*/  LDS R25, [R96+UR5+0x100] ;  /* 0x0001000560197984 */ /* 0x000e620008000800 */
[----:B------:R-:W-:-:S02]  /*3cf0*/  LEA R6, P6, R0, R39, 0x1 ;  /* 0x0000002700067211 */ /* 0x000fc400078c08ff */
[----:B------:R-:W-:Y:S01]  /*3d00*/  LEA R8, P5, R21, R39, 0x1 ;  /* 0x0000002715087211 */ /* 0x000fe200078a08ff */
[----:B------:R-:W2:Y:S04]  /*3d10*/  LDS R27, [R96+UR5+0x200] ;  /* 0x00020005601b7984 */ /* 0x000ea80008000800 */
[----:B------:R-:W3:Y:S04]  /*3d20*/  LDS R29, [R96+UR5+0x300] ;  /* 0x00030005601d7984 */ /* 0x000ee80008000800 */
[----:B------:R-:W4:Y:S04]  /*3d30*/  LDS R31, [R96+UR5+0x400] ;  /* 0x00040005601f7984 */ /* 0x000f280008000800 */
[----:B------:R-:W5:Y:S04]  /*3d40*/  LDS R33, [R96+UR5+0x500] ;  /* 0x0005000560217984 */ /* 0x000f680008000800 */
[----:B------:R-:W5:Y:S04]  /*3d50*/  LDS R35, [R96+UR5+0x600] ;  /* 0x0006000560237984 */ /* 0x000f680008000800 */
[----:B------:R-:W5:Y:S04]  /*3d60*/  LDS R37, [R96+UR5+0x700] ;  /* 0x0007000560257984 */ /* 0x000f680008000800 */
[----:B0-----:R0:W-:Y:S01]  /*3d70*/  @P2 STG.E.U16 desc[UR8][R2.64], R23 ;  /* 0x0000001702002986 */ /* 0x0011e2000c101508 */
[----:B------:R-:W-:-:S02]  /*3d80*/  ISETP.LT.AND P2, PT, R7, UR15, !P0 ;  /* 0x0000000f07007c0c */ /* 0x000fc4000c741270 */
[----:B------:R-:W-:Y:S01]  /*3d90*/  LEA.HI.X.SX32 R7, R0, R97, 0x1, P6 ;  /* 0x0000006100077211 */ /* 0x000fe200030f0eff */
[----:B-1----:R1:W-:Y:S01]  /*3da0*/  @P4 STG.E.U16 desc[UR8][R4.64], R25 ;  /* 0x0000001904004986 */ /* 0x0023e2000c101508 */
[C---:B------:R-:W-:Y:S01]  /*3db0*/  ISETP.LT.AND P4, PT, R9.reuse, UR15, !P0 ;  /* 0x0000000f09007c0c */ /* 0x040fe2000c781270 */
[----:B------:R-:W-:Y:S01]  /*3dc0*/  IMAD R0, R9, R41, RZ ;  /* 0x0000002909007224 */ /* 0x000fe200078e02ff */
[----:B------:R-:W-:Y:S01]  /*3dd0*/  LEA.HI.X.SX32 R9, R21, R97, 0x1, P5 ;  /* 0x0000006115097211 */ /* 0x000fe200028f0eff */
[C---:B------:R-:W-:Y:S01]  /*3de0*/  IMAD R21, R10.reuse, R41, RZ ;  /* 0x000000290a157224 */ /* 0x040fe200078e02ff */
[----:B------:R-:W-:Y:S01]  /*3df0*/  ISETP.LT.AND P5, PT, R10, UR15, !P0 ;  /* 0x0000000f0a007c0c */ /* 0x000fe2000c7a1270 */
[----:B--2---:R2:W-:Y:S01]  /*3e00*/  @P3 STG.E.U16 desc[UR8][R6.64], R27 ;  /* 0x0000001b06003986 */ /* 0x0045e2000c101508 */
[CC--:B0-----:R-:W-:Y:S02]  /*3e10*/  LEA R2, P3, R0.reuse, R39.reuse, 0x1 ;  /* 0x0000002700027211 */ /* 0x0c1fe400078608ff */
[----:B------:R-:W-:Y:S01]  /*3e20*/  LEA R10, P6, R21, R39, 0x1 ;  /* 0x00000027150a7211 */ /* 0x000fe200078c08ff */
[----:B---3--:R-:W-:Y:S01]  /*3e30*/  @P2 STG.E.U16 desc[UR8][R8.64], R29 ;  /* 0x0000001d08002986 */ /* 0x008fe2000c101508 */
[----:B------:R-:W-:Y:S01]  /*3e40*/  LEA.HI.X.SX32 R3, R0, R97, 0x1, P3 ;  /* 0x0000006100037211 */ /* 0x000fe200018f0eff */
[C---:B------:R-:W-:Y:S01]  /*3e50*/  IMAD R0, R11.reuse, R41, RZ ;  /* 0x000000290b007224 */ /* 0x040fe200078e02ff */
[----:B------:R-:W-:-:S02]  /*3e60*/  ISETP.LT.AND P2, PT, R11, UR15, !P0 ;  /* 0x0000000f0b007c0c */ /* 0x000fc4000c741270 */
[C---:B------:R-:W-:Y:S01]  /*3e70*/  ISETP.LT.AND P3, PT, R19.reuse, UR15, !P0 ;  /* 0x0000000f13007c0c */ /* 0x040fe2000c761270 */
[----:B------:R-:W-:Y:S01]  /*3e80*/  IMAD R19, R19, R41, RZ ;  /* 0x0000002913137224 */ /* 0x000fe200078e02ff */
[----:B------:R-:W-:Y:S01]  /*3e90*/  LEA.HI.X.SX32 R11, R21, R97, 0x1, P6 ;  /* 0x00000061150b7211 */ /* 0x000fe200030f0eff */
[----:B----4-:R0:W-:Y:S01]  /*3ea0*/  @P4 STG.E.U16 desc[UR8][R2.64], R31 ;  /* 0x0000001f02004986 */ /* 0x0101e2000c101508 */
[CC--:B-1----:R-:W-:Y:S02]  /*3eb0*/  LEA R4, P4, R0.reuse, R39.reuse, 0x1 ;  /* 0x0000002700047211 */ /* 0x0c2fe400078808ff */
[----:B------:R-:W-:Y:S01]  /*3ec0*/  PRMT R23, R23, 0x7632, R23 ;  /* 0x0000763217177816 */ /* 0x000fe20000000017 */
[----:B-----5:R1:W-:Y:S01]  /*3ed0*/  @P5 STG.E.U16 desc[UR8][R10.64], R33 ;  /* 0x000000210a005986 */ /* 0x0203e2000c101508 */
[----:B--2---:R-:W-:Y:S02]  /*3ee0*/  LEA R6, P5, R19, R39, 0x1 ;  /* 0x0000002713067211 */ /* 0x004fe400078a08ff */
[-C--:B------:R-:W-:Y:S01]  /*3ef0*/  LEA.HI.X.SX32 R5, R0, R97.reuse, 0x1, P4 ;  /* 0x0000006100057211 */ /* 0x080fe200020f0eff */
[----:B------:R-:W-:Y:S01]  /*3f00*/  IMAD R0, R41, 0x8, R20 ;  /* 0x0000000829007824 */ /* 0x000fe200078e0214 */
[----:B------:R-:W-:-:S02]  /*3f10*/  LEA.HI.X.SX32 R7, R19, R97, 0x1, P5 ;  /* 0x0000006113077211 */ /* 0x000fc400028f0eff */
[----:B------:R-:W-:Y:S01]  /*3f20*/  ISETP.LT.AND P4, PT, R12, UR15, !P0 ;  /* 0x0000000f0c007c0c */ /* 0x000fe2000c781270 */
[----:B------:R2:W-:Y:S01]  /*3f30*/  @P2 STG.E.U16 desc[UR8][R4.64], R35 ;  /* 0x0000002304002986 */ /* 0x0005e2000c101508 */
[----:B------:R-:W-:Y:S02]  /*3f40*/  ISETP.LT.AND P2, PT, R18, UR15, !P0 ;  /* 0x0000000f12007c0c */ /* 0x000fe4000c741270 */
[-C--:B0-----:R-:W-:Y:S01]  /*3f50*/  LEA R2, P5, R20, R39.reuse, 0x1 ;  /* 0x0000002714027211 */ /* 0x081fe200078a08ff */
[----:B------:R0:W-:Y:S01]  /*3f60*/  @P3 STG.E.U16 desc[UR8][R6.64], R37 ;  /* 0x0000002506003986 */ /* 0x0001e2000c101508 */
[----:B------:R-:W-:Y:S01]  /*3f70*/  LEA R8, P3, R0, R39, 0x1 ;  /* 0x0000002700087211 */ /* 0x000fe200078608ff */
[C---:B-1----:R-:W-:Y:S01]  /*3f80*/  IMAD R11, R41.reuse, 0x8, R0 ;  /* 0x00000008290b7824 */ /* 0x042fe200078e0200 */
[-C--:B------:R-:W-:Y:S02]  /*3f90*/  LEA.HI.X.SX32 R3, R20, R97.reuse, 0x1, P5 ;  /* 0x0000006114037211 */ /* 0x080fe400028f0eff */
[----:B------:R-:W-:Y:S01]  /*3fa0*/  LEA.HI.X.SX32 R9, R0, R97, 0x1, P3 ;  /* 0x0000006100097211 */ /* 0x000fe200018f0eff */
[----:B------:R-:W-:Y:S01]  /*3fb0*/  IMAD R0, R41, 0x8, R11 ;  /* 0x0000000829007824 */ /* 0x000fe200078e020b */
[----:B------:R-:W-:-:S02]  /*3fc0*/  ISETP.LT.AND P6, PT, R17, UR15, !P0 ;  /* 0x0000000f11007c0c */ /* 0x000fc4000c7c1270 */
[----:B------:R-:W-:Y:S01]  /*3fd0*/  ISETP.LT.AND P5, PT, R16, UR15, !P0 ;  /* 0x0000000f10007c0c */ /* 0x000fe2000c7a1270 */
[----:B------:R-:W-:Y:S01]  /*3fe0*/  IMAD R12, R41, 0x8, R0 ;  /* 0x00000008290c7824 */ /* 0x000fe200078e0200 */
[----:B------:R1:W-:Y:S01]  /*3ff0*/  @P2 STG.E.U16 desc[UR8][R2.64], R23 ;  /* 0x0000001702002986 */ /* 0x0003e2000c101508 */
[-C--:B--2---:R-:W-:Y:S02]  /*4000*/  LEA R4, P2, R11, R39.reuse, 0x1 ;  /* 0x000000270b047211 */ /* 0x084fe400078408ff */
[----:B------:R-:W-:Y:S01]  /*4010*/  IMAD R16, R41, 0x8, R12 ;  /* 0x0000000829107824 */ /* 0x000fe200078e020c */
[----:B------:R-:W-:Y:S02]  /*4020*/  PRMT R25, R25, 0x7632, R25 ;  /* 0x0000763219197816 */ /* 0x000fe40000000019 */
[C---:B0-----:R-:W-:Y:S01]  /*4030*/  LEA R6, P3, R0.reuse, R39, 0x1 ;  /* 0x0000002700067211 */ /* 0x041fe200078608ff */
[----:B------:R-:W-:Y:S01]  /*4040*/  IMAD R17, R41, 0x8, R16 ;  /* 0x0000000829117824 */ /* 0x000fe200078e0210 */
[-C--:B------:R-:W-:Y:S01]  /*4050*/  LEA.HI.X.SX32 R5, R11, R97.reuse, 0x1, P2 ;  /* 0x000000610b057211 */ /* 0x080fe200010f0eff */
[----:B------:R0:W-:Y:S01]  /*4060*/  @P6 STG.E.U16 desc[UR8][R8.64], R25 ;  /* 0x0000001908006986 */ /* 0x0001e2000c101508 */
[----:B------:R-:W-:Y:S01]  /*4070*/  LEA.HI.X.SX32 R7, R0, R97, 0x1, P3 ;  /* 0x0000006100077211 */ /* 0x000fe200018f0eff */
[----:B------:R-:W-:Y:S01]  /*4080*/  IMAD R0, R41, 0x8, R17 ;  /* 0x0000000829007824 */ /* 0x000fe200078e0211 */
[----:B-1----:R-:W-:-:S02]  /*4090*/  LEA R2, P2, R16, R39, 0x1 ;  /* 0x0000002710027211 */ /* 0x002fc400078408ff */
[----:B------:R-:W-:Y:S02]  /*40a0*/  ISETP.LT.AND P3, PT, R13, UR15, !P0 ;  /* 0x0000000f0d007c0c */ /* 0x000fe4000c761270 */
[----:B------:R-:W-:Y:S02]  /*40b0*/  LEA.HI.X.SX32 R3, R16, R97, 0x1, P2 ;  /* 0x0000006110037211 */ /* 0x000fe400010f0eff */
[----:B------:R-:W-:Y:S02]  /*40c0*/  LEA R10, P6, R12, R39, 0x1 ;  /* 0x000000270c0a7211 */ /* 0x000fe400078c08ff */
[----:B------:R-:W-:Y:S02]  /*40d0*/  ISETP.LT.AND P2, PT, R15, UR15, !P0 ;  /* 0x0000000f0f007c0c */ /* 0x000fe4000c741270 */
[----:B------:R-:W-:Y:S02]  /*40e0*/  PRMT R27, R27, 0x7632, R27 ;  /* 0x000076321b1b7816 */ /* 0x000fe4000000001b */
[----:B------:R-:W-:-:S02]  /*40f0*/  ISETP.LT.AND P0, PT, R14, UR15, !P0 ;  /* 0x0000000f0e007c0c */ /* 0x000fc4000c701270 */
[----:B------:R-:W-:Y:S01]  /*4100*/  LEA.HI.X.SX32 R11, R12, R97, 0x1, P6 ;  /* 0x000000610c0b7211 */ /* 0x000fe200030f0eff */
[----:B------:R1:W-:Y:S01]  /*4110*/  @P5 STG.E.U16 desc[UR8][R4.64], R27 ;  /* 0x0000001b04005986 */ /* 0x0003e2000c101508 */
[----:B------:R-:W-:Y:S02]  /*4120*/  LEA R12, P6, R17, R39, 0x1 ;  /* 0x00000027110c7211 */ /* 0x000fe400078c08ff */
[----:B------:R-:W-:Y:S02]  /*4130*/  PRMT R29, R29, 0x7632, R29 ;  /* 0x000076321d1d7816 */ /* 0x000fe4000000001d */
[----:B------:R-:W-:Y:S02]  /*4140*/  PRMT R33, R33, 0x7632, R33 ;  /* 0x0000763221217816 */ /* 0x000fe40000000021 */
[----:B------:R-:W-:Y:S01]  /*4150*/  LEA.HI.X.SX32 R13, R17, R97, 0x1, P6 ;  /* 0x00000061110d7211 */ /* 0x000fe200030f0eff */
[----:B------:R2:W-:Y:S01]  /*4160*/  @P4 STG.E.U16 desc[UR8][R6.64], R29 ;  /* 0x0000001d06004986 */ /* 0x0005e2000c101508 */
[----:B------:R-:W-:-:S02]  /*4170*/  PRMT R35, R35, 0x7632, R35 ;  /* 0x0000763223237816 */ /* 0x000fc40000000023 */
[C---:B0-----:R-:W-:Y:S02]  /*4180*/  LEA R8, P6, R0.reuse, R39, 0x1 ;  /* 0x0000002700087211 */ /* 0x041fe400078c08ff */
[----:B-1----:R-:W-:Y:S02]  /*4190*/  PRMT R5, R31, 0x7632, R5 ;  /* 0x000076321f057816 */ /* 0x002fe40000000005 */
[----:B------:R-:W-:-:S03]  /*41a0*/  LEA.HI.X.SX32 R9, R0, R97, 0x1, P6 ;  /* 0x0000006100097211 */ /* 0x000fc600030f0eff */
[----:B------:R2:W-:Y:S04]  /*41b0*/  @P3 STG.E.U16 desc[UR8][R10.64], R5 ;  /* 0x000000050a003986 */ /* 0x0005e8000c101508 */
[----:B------:R2:W-:Y:S04]  /*41c0*/  @P2 STG.E.U16 desc[UR8][R2.64], R33 ;  /* 0x0000002102002986 */ /* 0x0005e8000c101508 */
[----:B------:R2:W-:Y:S01]  /*41d0*/  @P1 STG.E.U16 desc[UR8][R12.64], R35 ;  /* 0x000000230c001986 */ /* 0x0005e2000c101508 */
[----:B------:R-:W-:Y:S05]  /*41e0*/  @!P0 EXIT ;  /* 0x000000000000894d */ /* 0x000fea0003800000 */
[----:B------:R-:W-:-:S05]  /*41f0*/  PRMT R4, R37, 0x7632, R4 ;  /* 0x0000763225047816 */ /* 0x000fca0000000004 */
[----:B------:R-:W-:Y:S01]  /*4200*/  STG.E.U16 desc[UR8][R8.64], R4 ;  /* 0x0000000408007986 */ /* 0x000fe2000c101508 */
[----:B------:R-:W-:Y:S05]  /*4210*/  EXIT ;  /* 0x000000000000794d */ /* 0x000fea0003800000 */
.L_x_3:
[----:B------:R-:W-:-:S00]  /*4220*/  BRA `(.L_x_3) ;  /* 0xfffffffc00fc7947 */ /* 0x000fc0000383ffff */
[----:B------:R-:W-:-:S00]  /*4230*/  NOP ;  /* 0x0000000000007918 */ /* 0x000fc00000000000 */
        /* <DEDUP_REMOVED lines=12> */
.L_x_4:


//--------------------- .nv.shared.matmul_kernel  --------------------------
	.section	.nv.shared.matmul_kernel,"aw",@nobits
	.sectionflags	@""
	.align	16
	.zero		1024


//--------------------- .nv.shared.reserved.0     --------------------------
	.section	.nv.shared.reserved.0,"aw",@nobits
	.weak		__nv_reservedSMEM_offset_0_alias
	.size		__nv_reservedSMEM_offset_0_alias, 0, 64
	.other		__nv_reservedSMEM_offset_0_alias,@"STO_CUDA_RESERVED_SHARED STV_DEFAULT"
__nv_reservedSMEM_offset_0_alias:
	.zero		0
	.zero		64


//--------------------- .nv.constant0.matmul_kernel --------------------------
	.section	.nv.constant0.matmul_kernel,"a",@progbits
	.sectionflags	@""
	.align	4
.nv.constant0.matmul_kernel:
	.zero		976


//--------------------- SYMBOLS --------------------------

	.type		.nv.reservedSmem.offset0,@object
	.size		.nv.reservedSmem.offset0,0x4
	.type		.nv.reservedSmem.cap,@object
	.size		.nv.reservedSmem.cap,0x4
